//
// Generated by NVIDIA NVVM Compiler
//
// Compiler Build ID: CL-36424714
// Cuda compilation tools, release 13.0, V13.0.88
// Based on NVVM 20.0.0
//

.version 9.0
.target sm_100
.address_size 64

	// .globl	integrateBodies
// sharedPos has been demoted

.visible .entry integrateBodies(
	.param .u64 .ptr .align 1 integrateBodies_param_0,
	.param .u64 .ptr .align 1 integrateBodies_param_1,
	.param .u64 .ptr .align 1 integrateBodies_param_2,
	.param .u64 .ptr .align 1 integrateBodies_param_3,
	.param .u64 .ptr .align 1 integrateBodies_param_4,
	.param .u64 .ptr .align 1 integrateBodies_param_5,
	.param .u64 .ptr .align 1 integrateBodies_param_6,
	.param .u64 .ptr .align 1 integrateBodies_param_7
)
{
	.reg .pred 	%p<8>;
	.reg .b32 	%r<42>;
	.reg .b32 	%f<2394>;
	.reg .b64 	%rd<25>;
	// demoted variable
	.shared .align 16 .b8 sharedPos[4096];
	ld.param.u64 	%rd8, [integrateBodies_param_1];
	ld.param.u64 	%rd3, [integrateBodies_param_2];
	ld.param.u64 	%rd4, [integrateBodies_param_3];
	ld.param.u64 	%rd9, [integrateBodies_param_4];
	ld.param.u64 	%rd5, [integrateBodies_param_5];
	ld.param.u64 	%rd6, [integrateBodies_param_6];
	ld.param.u64 	%rd7, [integrateBodies_param_7];
	cvta.to.global.u64 	%rd1, %rd8;
	cvta.to.global.u64 	%rd10, %rd9;
	ld.global.u32 	%r20, [%rd10];
	mov.u32 	%r21, %ctaid.x;
	mov.u32 	%r1, %ntid.x;
	mov.u32 	%r2, %tid.x;
	mad.lo.s32 	%r3, %r21, %r1, %r2;
	setp.ge.s32 	%p1, %r3, %r20;
	@%p1 bra 	$L__BB0_11;
	cvta.to.global.u64 	%rd11, %rd7;
	cvta.to.global.u64 	%rd12, %rd6;
	cvta.to.global.u64 	%rd13, %rd5;
	cvta.to.global.u64 	%rd14, %rd4;
	ld.global.u32 	%r4, [%rd11];
	ld.global.f32 	%f1, [%rd12];
	ld.global.f32 	%f2, [%rd13];
	ld.global.u32 	%r22, [%rd14];
	add.s32 	%r5, %r22, %r3;
	mul.wide.s32 	%rd15, %r5, 16;
	add.s64 	%rd16, %rd1, %rd15;
	ld.global.v4.f32 	{%f7, %f8, %f9, %f6}, [%rd16];
	setp.lt.s32 	%p2, %r4, 1;
	mov.f32 	%f2379, 0f00000000;
	mov.f32 	%f2380, %f2379;
	mov.f32 	%f2381, %f2379;
	@%p2 bra 	$L__BB0_10;
	and.b32  	%r6, %r1, 127;
	mov.f32 	%f2381, 0f00000000;
	mov.b32 	%r36, 0;
	mov.f32 	%f2380, %f2381;
	mov.f32 	%f2379, %f2381;
$L__BB0_3:
	setp.lt.u32 	%p3, %r1, 128;
	mad.lo.s32 	%r25, %r36, %r1, %r2;
	mul.wide.u32 	%rd17, %r25, 16;
	add.s64 	%rd18, %rd1, %rd17;
	ld.global.v4.f32 	{%f40, %f41, %f42, %f43}, [%rd18];
	shl.b32 	%r26, %r2, 4;
	mov.u32 	%r27, sharedPos;
	add.s32 	%r28, %r27, %r26;
	st.shared.v4.f32 	[%r28], {%f40, %f41, %f42, %f43};
	bar.sync 	0;
	mov.b32 	%r40, 0;
	@%p3 bra 	$L__BB0_6;
	add.s32 	%r37, %r27, 1024;
	and.b32  	%r31, %r1, -128;
	neg.s32 	%r38, %r31;
$L__BB0_5:
	.pragma "nounroll";
	and.b32  	%r40, %r1, 1920;
	ld.shared.v4.f32 	{%f44, %f45, %f46, %f47}, [%r37+-1024];
	sub.f32 	%f48, %f44, %f7;
	sub.f32 	%f49, %f45, %f8;
	sub.f32 	%f50, %f46, %f9;
	mul.f32 	%f51, %f49, %f49;
	fma.rn.f32 	%f52, %f48, %f48, %f51;
	fma.rn.f32 	%f53, %f50, %f50, %f52;
	add.f32 	%f54, %f53, 0f3AA3D70A;
	rsqrt.approx.f32 	%f55, %f54;
	mul.f32 	%f56, %f55, %f55;
	mul.f32 	%f57, %f55, %f56;
	mul.f32 	%f58, %f47, %f57;
	fma.rn.f32 	%f59, %f48, %f58, %f2379;
	fma.rn.f32 	%f60, %f49, %f58, %f2380;
	fma.rn.f32 	%f61, %f50, %f58, %f2381;
	ld.shared.v4.f32 	{%f62, %f63, %f64, %f65}, [%r37+-1008];
	sub.f32 	%f66, %f62, %f7;
	sub.f32 	%f67, %f63, %f8;
	sub.f32 	%f68, %f64, %f9;
	mul.f32 	%f69, %f67, %f67;
	fma.rn.f32 	%f70, %f66, %f66, %f69;
	fma.rn.f32 	%f71, %f68, %f68, %f70;
	add.f32 	%f72, %f71, 0f3AA3D70A;
	rsqrt.approx.f32 	%f73, %f72;
	mul.f32 	%f74, %f73, %f73;
	mul.f32 	%f75, %f73, %f74;
	mul.f32 	%f76, %f65, %f75;
	fma.rn.f32 	%f77, %f66, %f76, %f59;
	fma.rn.f32 	%f78, %f67, %f76, %f60;
	fma.rn.f32 	%f79, %f68, %f76, %f61;
	ld.shared.v4.f32 	{%f80, %f81, %f82, %f83}, [%r37+-992];
	sub.f32 	%f84, %f80, %f7;
	sub.f32 	%f85, %f81, %f8;
	sub.f32 	%f86, %f82, %f9;
	mul.f32 	%f87, %f85, %f85;
	fma.rn.f32 	%f88, %f84, %f84, %f87;
	fma.rn.f32 	%f89, %f86, %f86, %f88;
	add.f32 	%f90, %f89, 0f3AA3D70A;
	rsqrt.approx.f32 	%f91, %f90;
	mul.f32 	%f92, %f91, %f91;
	mul.f32 	%f93, %f91, %f92;
	mul.f32 	%f94, %f83, %f93;
	fma.rn.f32 	%f95, %f84, %f94, %f77;
	fma.rn.f32 	%f96, %f85, %f94, %f78;
	fma.rn.f32 	%f97, %f86, %f94, %f79;
	ld.shared.v4.f32 	{%f98, %f99, %f100, %f101}, [%r37+-976];
	sub.f32 	%f102, %f98, %f7;
	sub.f32 	%f103, %f99, %f8;
	sub.f32 	%f104, %f100, %f9;
	mul.f32 	%f105, %f103, %f103;
	fma.rn.f32 	%f106, %f102, %f102, %f105;
	fma.rn.f32 	%f107, %f104, %f104, %f106;
	add.f32 	%f108, %f107, 0f3AA3D70A;
	rsqrt.approx.f32 	%f109, %f108;
	mul.f32 	%f110, %f109, %f109;
	mul.f32 	%f111, %f109, %f110;
	mul.f32 	%f112, %f101, %f111;
	fma.rn.f32 	%f113, %f102, %f112, %f95;
	fma.rn.f32 	%f114, %f103, %f112, %f96;
	fma.rn.f32 	%f115, %f104, %f112, %f97;
	ld.shared.v4.f32 	{%f116, %f117, %f118, %f119}, [%r37+-960];
	sub.f32 	%f120, %f116, %f7;
	sub.f32 	%f121, %f117, %f8;
	sub.f32 	%f122, %f118, %f9;
	mul.f32 	%f123, %f121, %f121;
	fma.rn.f32 	%f124, %f120, %f120, %f123;
	fma.rn.f32 	%f125, %f122, %f122, %f124;
	add.f32 	%f126, %f125, 0f3AA3D70A;
	rsqrt.approx.f32 	%f127, %f126;
	mul.f32 	%f128, %f127, %f127;
	mul.f32 	%f129, %f127, %f128;
	mul.f32 	%f130, %f119, %f129;
	fma.rn.f32 	%f131, %f120, %f130, %f113;
	fma.rn.f32 	%f132, %f121, %f130, %f114;
	fma.rn.f32 	%f133, %f122, %f130, %f115;
	ld.shared.v4.f32 	{%f134, %f135, %f136, %f137}, [%r37+-944];
	sub.f32 	%f138, %f134, %f7;
	sub.f32 	%f139, %f135, %f8;
	sub.f32 	%f140, %f136, %f9;
	mul.f32 	%f141, %f139, %f139;
	fma.rn.f32 	%f142, %f138, %f138, %f141;
	fma.rn.f32 	%f143, %f140, %f140, %f142;
	add.f32 	%f144, %f143, 0f3AA3D70A;
	rsqrt.approx.f32 	%f145, %f144;
	mul.f32 	%f146, %f145, %f145;
	mul.f32 	%f147, %f145, %f146;
	mul.f32 	%f148, %f137, %f147;
	fma.rn.f32 	%f149, %f138, %f148, %f131;
	fma.rn.f32 	%f150, %f139, %f148, %f132;
	fma.rn.f32 	%f151, %f140, %f148, %f133;
	ld.shared.v4.f32 	{%f152, %f153, %f154, %f155}, [%r37+-928];
	sub.f32 	%f156, %f152, %f7;
	sub.f32 	%f157, %f153, %f8;
	sub.f32 	%f158, %f154, %f9;
	mul.f32 	%f159, %f157, %f157;
	fma.rn.f32 	%f160, %f156, %f156, %f159;
	fma.rn.f32 	%f161, %f158, %f158, %f160;
	add.f32 	%f162, %f161, 0f3AA3D70A;
	rsqrt.approx.f32 	%f163, %f162;
	mul.f32 	%f164, %f163, %f163;
	mul.f32 	%f165, %f163, %f164;
	mul.f32 	%f166, %f155, %f165;
	fma.rn.f32 	%f167, %f156, %f166, %f149;
	fma.rn.f32 	%f168, %f157, %f166, %f150;
	fma.rn.f32 	%f169, %f158, %f166, %f151;
	ld.shared.v4.f32 	{%f170, %f171, %f172, %f173}, [%r37+-912];
	sub.f32 	%f174, %f170, %f7;
	sub.f32 	%f175, %f171, %f8;
	sub.f32 	%f176, %f172, %f9;
	mul.f32 	%f177, %f175, %f175;
	fma.rn.f32 	%f178, %f174, %f174, %f177;
	fma.rn.f32 	%f179, %f176, %f176, %f178;
	add.f32 	%f180, %f179, 0f3AA3D70A;
	rsqrt.approx.f32 	%f181, %f180;
	mul.f32 	%f182, %f181, %f181;
	mul.f32 	%f183, %f181, %f182;
	mul.f32 	%f184, %f173, %f183;
	fma.rn.f32 	%f185, %f174, %f184, %f167;
	fma.rn.f32 	%f186, %f175, %f184, %f168;
	fma.rn.f32 	%f187, %f176, %f184, %f169;
	ld.shared.v4.f32 	{%f188, %f189, %f190, %f191}, [%r37+-896];
	sub.f32 	%f192, %f188, %f7;
	sub.f32 	%f193, %f189, %f8;
	sub.f32 	%f194, %f190, %f9;
	mul.f32 	%f195, %f193, %f193;
	fma.rn.f32 	%f196, %f192, %f192, %f195;
	fma.rn.f32 	%f197, %f194, %f194, %f196;
	add.f32 	%f198, %f197, 0f3AA3D70A;
	rsqrt.approx.f32 	%f199, %f198;
	mul.f32 	%f200, %f199, %f199;
	mul.f32 	%f201, %f199, %f200;
	mul.f32 	%f202, %f191, %f201;
	fma.rn.f32 	%f203, %f192, %f202, %f185;
	fma.rn.f32 	%f204, %f193, %f202, %f186;
	fma.rn.f32 	%f205, %f194, %f202, %f187;
	ld.shared.v4.f32 	{%f206, %f207, %f208, %f209}, [%r37+-880];
	sub.f32 	%f210, %f206, %f7;
	sub.f32 	%f211, %f207, %f8;
	sub.f32 	%f212, %f208, %f9;
	mul.f32 	%f213, %f211, %f211;
	fma.rn.f32 	%f214, %f210, %f210, %f213;
	fma.rn.f32 	%f215, %f212, %f212, %f214;
	add.f32 	%f216, %f215, 0f3AA3D70A;
	rsqrt.approx.f32 	%f217, %f216;
	mul.f32 	%f218, %f217, %f217;
	mul.f32 	%f219, %f217, %f218;
	mul.f32 	%f220, %f209, %f219;
	fma.rn.f32 	%f221, %f210, %f220, %f203;
	fma.rn.f32 	%f222, %f211, %f220, %f204;
	fma.rn.f32 	%f223, %f212, %f220, %f205;
	ld.shared.v4.f32 	{%f224, %f225, %f226, %f227}, [%r37+-864];
	sub.f32 	%f228, %f224, %f7;
	sub.f32 	%f229, %f225, %f8;
	sub.f32 	%f230, %f226, %f9;
	mul.f32 	%f231, %f229, %f229;
	fma.rn.f32 	%f232, %f228, %f228, %f231;
	fma.rn.f32 	%f233, %f230, %f230, %f232;
	add.f32 	%f234, %f233, 0f3AA3D70A;
	rsqrt.approx.f32 	%f235, %f234;
	mul.f32 	%f236, %f235, %f235;
	mul.f32 	%f237, %f235, %f236;
	mul.f32 	%f238, %f227, %f237;
	fma.rn.f32 	%f239, %f228, %f238, %f221;
	fma.rn.f32 	%f240, %f229, %f238, %f222;
	fma.rn.f32 	%f241, %f230, %f238, %f223;
	ld.shared.v4.f32 	{%f242, %f243, %f244, %f245}, [%r37+-848];
	sub.f32 	%f246, %f242, %f7;
	sub.f32 	%f247, %f243, %f8;
	sub.f32 	%f248, %f244, %f9;
	mul.f32 	%f249, %f247, %f247;
	fma.rn.f32 	%f250, %f246, %f246, %f249;
	fma.rn.f32 	%f251, %f248, %f248, %f250;
	add.f32 	%f252, %f251, 0f3AA3D70A;
	rsqrt.approx.f32 	%f253, %f252;
	mul.f32 	%f254, %f253, %f253;
	mul.f32 	%f255, %f253, %f254;
	mul.f32 	%f256, %f245, %f255;
	fma.rn.f32 	%f257, %f246, %f256, %f239;
	fma.rn.f32 	%f258, %f247, %f256, %f240;
	fma.rn.f32 	%f259, %f248, %f256, %f241;
	ld.shared.v4.f32 	{%f260, %f261, %f262, %f263}, [%r37+-832];
	sub.f32 	%f264, %f260, %f7;
	sub.f32 	%f265, %f261, %f8;
	sub.f32 	%f266, %f262, %f9;
	mul.f32 	%f267, %f265, %f265;
	fma.rn.f32 	%f268, %f264, %f264, %f267;
	fma.rn.f32 	%f269, %f266, %f266, %f268;
	add.f32 	%f270, %f269, 0f3AA3D70A;
	rsqrt.approx.f32 	%f271, %f270;
	mul.f32 	%f272, %f271, %f271;
	mul.f32 	%f273, %f271, %f272;
	mul.f32 	%f274, %f263, %f273;
	fma.rn.f32 	%f275, %f264, %f274, %f257;
	fma.rn.f32 	%f276, %f265, %f274, %f258;
	fma.rn.f32 	%f277, %f266, %f274, %f259;
	ld.shared.v4.f32 	{%f278, %f279, %f280, %f281}, [%r37+-816];
	sub.f32 	%f282, %f278, %f7;
	sub.f32 	%f283, %f279, %f8;
	sub.f32 	%f284, %f280, %f9;
	mul.f32 	%f285, %f283, %f283;
	fma.rn.f32 	%f286, %f282, %f282, %f285;
	fma.rn.f32 	%f287, %f284, %f284, %f286;
	add.f32 	%f288, %f287, 0f3AA3D70A;
	rsqrt.approx.f32 	%f289, %f288;
	mul.f32 	%f290, %f289, %f289;
	mul.f32 	%f291, %f289, %f290;
	mul.f32 	%f292, %f281, %f291;
	fma.rn.f32 	%f293, %f282, %f292, %f275;
	fma.rn.f32 	%f294, %f283, %f292, %f276;
	fma.rn.f32 	%f295, %f284, %f292, %f277;
	ld.shared.v4.f32 	{%f296, %f297, %f298, %f299}, [%r37+-800];
	sub.f32 	%f300, %f296, %f7;
	sub.f32 	%f301, %f297, %f8;
	sub.f32 	%f302, %f298, %f9;
	mul.f32 	%f303, %f301, %f301;
	fma.rn.f32 	%f304, %f300, %f300, %f303;
	fma.rn.f32 	%f305, %f302, %f302, %f304;
	add.f32 	%f306, %f305, 0f3AA3D70A;
	rsqrt.approx.f32 	%f307, %f306;
	mul.f32 	%f308, %f307, %f307;
	mul.f32 	%f309, %f307, %f308;
	mul.f32 	%f310, %f299, %f309;
	fma.rn.f32 	%f311, %f300, %f310, %f293;
	fma.rn.f32 	%f312, %f301, %f310, %f294;
	fma.rn.f32 	%f313, %f302, %f310, %f295;
	ld.shared.v4.f32 	{%f314, %f315, %f316, %f317}, [%r37+-784];
	sub.f32 	%f318, %f314, %f7;
	sub.f32 	%f319, %f315, %f8;
	sub.f32 	%f320, %f316, %f9;
	mul.f32 	%f321, %f319, %f319;
	fma.rn.f32 	%f322, %f318, %f318, %f321;
	fma.rn.f32 	%f323, %f320, %f320, %f322;
	add.f32 	%f324, %f323, 0f3AA3D70A;
	rsqrt.approx.f32 	%f325, %f324;
	mul.f32 	%f326, %f325, %f325;
	mul.f32 	%f327, %f325, %f326;
	mul.f32 	%f328, %f317, %f327;
	fma.rn.f32 	%f329, %f318, %f328, %f311;
	fma.rn.f32 	%f330, %f319, %f328, %f312;
	fma.rn.f32 	%f331, %f320, %f328, %f313;
	ld.shared.v4.f32 	{%f332, %f333, %f334, %f335}, [%r37+-768];
	sub.f32 	%f336, %f332, %f7;
	sub.f32 	%f337, %f333, %f8;
	sub.f32 	%f338, %f334, %f9;
	mul.f32 	%f339, %f337, %f337;
	fma.rn.f32 	%f340, %f336, %f336, %f339;
	fma.rn.f32 	%f341, %f338, %f338, %f340;
	add.f32 	%f342, %f341, 0f3AA3D70A;
	rsqrt.approx.f32 	%f343, %f342;
	mul.f32 	%f344, %f343, %f343;
	mul.f32 	%f345, %f343, %f344;
	mul.f32 	%f346, %f335, %f345;
	fma.rn.f32 	%f347, %f336, %f346, %f329;
	fma.rn.f32 	%f348, %f337, %f346, %f330;
	fma.rn.f32 	%f349, %f338, %f346, %f331;
	ld.shared.v4.f32 	{%f350, %f351, %f352, %f353}, [%r37+-752];
	sub.f32 	%f354, %f350, %f7;
	sub.f32 	%f355, %f351, %f8;
	sub.f32 	%f356, %f352, %f9;
	mul.f32 	%f357, %f355, %f355;
	fma.rn.f32 	%f358, %f354, %f354, %f357;
	fma.rn.f32 	%f359, %f356, %f356, %f358;
	add.f32 	%f360, %f359, 0f3AA3D70A;
	rsqrt.approx.f32 	%f361, %f360;
	mul.f32 	%f362, %f361, %f361;
	mul.f32 	%f363, %f361, %f362;
	mul.f32 	%f364, %f353, %f363;
	fma.rn.f32 	%f365, %f354, %f364, %f347;
	fma.rn.f32 	%f366, %f355, %f364, %f348;
	fma.rn.f32 	%f367, %f356, %f364, %f349;
	ld.shared.v4.f32 	{%f368, %f369, %f370, %f371}, [%r37+-736];
	sub.f32 	%f372, %f368, %f7;
	sub.f32 	%f373, %f369, %f8;
	sub.f32 	%f374, %f370, %f9;
	mul.f32 	%f375, %f373, %f373;
	fma.rn.f32 	%f376, %f372, %f372, %f375;
	fma.rn.f32 	%f377, %f374, %f374, %f376;
	add.f32 	%f378, %f377, 0f3AA3D70A;
	rsqrt.approx.f32 	%f379, %f378;
	mul.f32 	%f380, %f379, %f379;
	mul.f32 	%f381, %f379, %f380;
	mul.f32 	%f382, %f371, %f381;
	fma.rn.f32 	%f383, %f372, %f382, %f365;
	fma.rn.f32 	%f384, %f373, %f382, %f366;
	fma.rn.f32 	%f385, %f374, %f382, %f367;
	ld.shared.v4.f32 	{%f386, %f387, %f388, %f389}, [%r37+-720];
	sub.f32 	%f390, %f386, %f7;
	sub.f32 	%f391, %f387, %f8;
	sub.f32 	%f392, %f388, %f9;
	mul.f32 	%f393, %f391, %f391;
	fma.rn.f32 	%f394, %f390, %f390, %f393;
	fma.rn.f32 	%f395, %f392, %f392, %f394;
	add.f32 	%f396, %f395, 0f3AA3D70A;
	rsqrt.approx.f32 	%f397, %f396;
	mul.f32 	%f398, %f397, %f397;
	mul.f32 	%f399, %f397, %f398;
	mul.f32 	%f400, %f389, %f399;
	fma.rn.f32 	%f401, %f390, %f400, %f383;
	fma.rn.f32 	%f402, %f391, %f400, %f384;
	fma.rn.f32 	%f403, %f392, %f400, %f385;
	ld.shared.v4.f32 	{%f404, %f405, %f406, %f407}, [%r37+-704];
	sub.f32 	%f408, %f404, %f7;
	sub.f32 	%f409, %f405, %f8;
	sub.f32 	%f410, %f406, %f9;
	mul.f32 	%f411, %f409, %f409;
	fma.rn.f32 	%f412, %f408, %f408, %f411;
	fma.rn.f32 	%f413, %f410, %f410, %f412;
	add.f32 	%f414, %f413, 0f3AA3D70A;
	rsqrt.approx.f32 	%f415, %f414;
	mul.f32 	%f416, %f415, %f415;
	mul.f32 	%f417, %f415, %f416;
	mul.f32 	%f418, %f407, %f417;
	fma.rn.f32 	%f419, %f408, %f418, %f401;
	fma.rn.f32 	%f420, %f409, %f418, %f402;
	fma.rn.f32 	%f421, %f410, %f418, %f403;
	ld.shared.v4.f32 	{%f422, %f423, %f424, %f425}, [%r37+-688];
	sub.f32 	%f426, %f422, %f7;
	sub.f32 	%f427, %f423, %f8;
	sub.f32 	%f428, %f424, %f9;
	mul.f32 	%f429, %f427, %f427;
	fma.rn.f32 	%f430, %f426, %f426, %f429;
	fma.rn.f32 	%f431, %f428, %f428, %f430;
	add.f32 	%f432, %f431, 0f3AA3D70A;
	rsqrt.approx.f32 	%f433, %f432;
	mul.f32 	%f434, %f433, %f433;
	mul.f32 	%f435, %f433, %f434;
	mul.f32 	%f436, %f425, %f435;
	fma.rn.f32 	%f437, %f426, %f436, %f419;
	fma.rn.f32 	%f438, %f427, %f436, %f420;
	fma.rn.f32 	%f439, %f428, %f436, %f421;
	ld.shared.v4.f32 	{%f440, %f441, %f442, %f443}, [%r37+-672];
	sub.f32 	%f444, %f440, %f7;
	sub.f32 	%f445, %f441, %f8;
	sub.f32 	%f446, %f442, %f9;
	mul.f32 	%f447, %f445, %f445;
	fma.rn.f32 	%f448, %f444, %f444, %f447;
	fma.rn.f32 	%f449, %f446, %f446, %f448;
	add.f32 	%f450, %f449, 0f3AA3D70A;
	rsqrt.approx.f32 	%f451, %f450;
	mul.f32 	%f452, %f451, %f451;
	mul.f32 	%f453, %f451, %f452;
	mul.f32 	%f454, %f443, %f453;
	fma.rn.f32 	%f455, %f444, %f454, %f437;
	fma.rn.f32 	%f456, %f445, %f454, %f438;
	fma.rn.f32 	%f457, %f446, %f454, %f439;
	ld.shared.v4.f32 	{%f458, %f459, %f460, %f461}, [%r37+-656];
	sub.f32 	%f462, %f458, %f7;
	sub.f32 	%f463, %f459, %f8;
	sub.f32 	%f464, %f460, %f9;
	mul.f32 	%f465, %f463, %f463;
	fma.rn.f32 	%f466, %f462, %f462, %f465;
	fma.rn.f32 	%f467, %f464, %f464, %f466;
	add.f32 	%f468, %f467, 0f3AA3D70A;
	rsqrt.approx.f32 	%f469, %f468;
	mul.f32 	%f470, %f469, %f469;
	mul.f32 	%f471, %f469, %f470;
	mul.f32 	%f472, %f461, %f471;
	fma.rn.f32 	%f473, %f462, %f472, %f455;
	fma.rn.f32 	%f474, %f463, %f472, %f456;
	fma.rn.f32 	%f475, %f464, %f472, %f457;
	ld.shared.v4.f32 	{%f476, %f477, %f478, %f479}, [%r37+-640];
	sub.f32 	%f480, %f476, %f7;
	sub.f32 	%f481, %f477, %f8;
	sub.f32 	%f482, %f478, %f9;
	mul.f32 	%f483, %f481, %f481;
	fma.rn.f32 	%f484, %f480, %f480, %f483;
	fma.rn.f32 	%f485, %f482, %f482, %f484;
	add.f32 	%f486, %f485, 0f3AA3D70A;
	rsqrt.approx.f32 	%f487, %f486;
	mul.f32 	%f488, %f487, %f487;
	mul.f32 	%f489, %f487, %f488;
	mul.f32 	%f490, %f479, %f489;
	fma.rn.f32 	%f491, %f480, %f490, %f473;
	fma.rn.f32 	%f492, %f481, %f490, %f474;
	fma.rn.f32 	%f493, %f482, %f490, %f475;
	ld.shared.v4.f32 	{%f494, %f495, %f496, %f497}, [%r37+-624];
	sub.f32 	%f498, %f494, %f7;
	sub.f32 	%f499, %f495, %f8;
	sub.f32 	%f500, %f496, %f9;
	mul.f32 	%f501, %f499, %f499;
	fma.rn.f32 	%f502, %f498, %f498, %f501;
	fma.rn.f32 	%f503, %f500, %f500, %f502;
	add.f32 	%f504, %f503, 0f3AA3D70A;
	rsqrt.approx.f32 	%f505, %f504;
	mul.f32 	%f506, %f505, %f505;
	mul.f32 	%f507, %f505, %f506;
	mul.f32 	%f508, %f497, %f507;
	fma.rn.f32 	%f509, %f498, %f508, %f491;
	fma.rn.f32 	%f510, %f499, %f508, %f492;
	fma.rn.f32 	%f511, %f500, %f508, %f493;
	ld.shared.v4.f32 	{%f512, %f513, %f514, %f515}, [%r37+-608];
	sub.f32 	%f516, %f512, %f7;
	sub.f32 	%f517, %f513, %f8;
	sub.f32 	%f518, %f514, %f9;
	mul.f32 	%f519, %f517, %f517;
	fma.rn.f32 	%f520, %f516, %f516, %f519;
	fma.rn.f32 	%f521, %f518, %f518, %f520;
	add.f32 	%f522, %f521, 0f3AA3D70A;
	rsqrt.approx.f32 	%f523, %f522;
	mul.f32 	%f524, %f523, %f523;
	mul.f32 	%f525, %f523, %f524;
	mul.f32 	%f526, %f515, %f525;
	fma.rn.f32 	%f527, %f516, %f526, %f509;
	fma.rn.f32 	%f528, %f517, %f526, %f510;
	fma.rn.f32 	%f529, %f518, %f526, %f511;
	ld.shared.v4.f32 	{%f530, %f531, %f532, %f533}, [%r37+-592];
	sub.f32 	%f534, %f530, %f7;
	sub.f32 	%f535, %f531, %f8;
	sub.f32 	%f536, %f532, %f9;
	mul.f32 	%f537, %f535, %f535;
	fma.rn.f32 	%f538, %f534, %f534, %f537;
	fma.rn.f32 	%f539, %f536, %f536, %f538;
	add.f32 	%f540, %f539, 0f3AA3D70A;
	rsqrt.approx.f32 	%f541, %f540;
	mul.f32 	%f542, %f541, %f541;
	mul.f32 	%f543, %f541, %f542;
	mul.f32 	%f544, %f533, %f543;
	fma.rn.f32 	%f545, %f534, %f544, %f527;
	fma.rn.f32 	%f546, %f535, %f544, %f528;
	fma.rn.f32 	%f547, %f536, %f544, %f529;
	ld.shared.v4.f32 	{%f548, %f549, %f550, %f551}, [%r37+-576];
	sub.f32 	%f552, %f548, %f7;
	sub.f32 	%f553, %f549, %f8;
	sub.f32 	%f554, %f550, %f9;
	mul.f32 	%f555, %f553, %f553;
	fma.rn.f32 	%f556, %f552, %f552, %f555;
	fma.rn.f32 	%f557, %f554, %f554, %f556;
	add.f32 	%f558, %f557, 0f3AA3D70A;
	rsqrt.approx.f32 	%f559, %f558;
	mul.f32 	%f560, %f559, %f559;
	mul.f32 	%f561, %f559, %f560;
	mul.f32 	%f562, %f551, %f561;
	fma.rn.f32 	%f563, %f552, %f562, %f545;
	fma.rn.f32 	%f564, %f553, %f562, %f546;
	fma.rn.f32 	%f565, %f554, %f562, %f547;
	ld.shared.v4.f32 	{%f566, %f567, %f568, %f569}, [%r37+-560];
	sub.f32 	%f570, %f566, %f7;
	sub.f32 	%f571, %f567, %f8;
	sub.f32 	%f572, %f568, %f9;
	mul.f32 	%f573, %f571, %f571;
	fma.rn.f32 	%f574, %f570, %f570, %f573;
	fma.rn.f32 	%f575, %f572, %f572, %f574;
	add.f32 	%f576, %f575, 0f3AA3D70A;
	rsqrt.approx.f32 	%f577, %f576;
	mul.f32 	%f578, %f577, %f577;
	mul.f32 	%f579, %f577, %f578;
	mul.f32 	%f580, %f569, %f579;
	fma.rn.f32 	%f581, %f570, %f580, %f563;
	fma.rn.f32 	%f582, %f571, %f580, %f564;
	fma.rn.f32 	%f583, %f572, %f580, %f565;
	ld.shared.v4.f32 	{%f584, %f585, %f586, %f587}, [%r37+-544];
	sub.f32 	%f588, %f584, %f7;
	sub.f32 	%f589, %f585, %f8;
	sub.f32 	%f590, %f586, %f9;
	mul.f32 	%f591, %f589, %f589;
	fma.rn.f32 	%f592, %f588, %f588, %f591;
	fma.rn.f32 	%f593, %f590, %f590, %f592;
	add.f32 	%f594, %f593, 0f3AA3D70A;
	rsqrt.approx.f32 	%f595, %f594;
	mul.f32 	%f596, %f595, %f595;
	mul.f32 	%f597, %f595, %f596;
	mul.f32 	%f598, %f587, %f597;
	fma.rn.f32 	%f599, %f588, %f598, %f581;
	fma.rn.f32 	%f600, %f589, %f598, %f582;
	fma.rn.f32 	%f601, %f590, %f598, %f583;
	ld.shared.v4.f32 	{%f602, %f603, %f604, %f605}, [%r37+-528];
	sub.f32 	%f606, %f602, %f7;
	sub.f32 	%f607, %f603, %f8;
	sub.f32 	%f608, %f604, %f9;
	mul.f32 	%f609, %f607, %f607;
	fma.rn.f32 	%f610, %f606, %f606, %f609;
	fma.rn.f32 	%f611, %f608, %f608, %f610;
	add.f32 	%f612, %f611, 0f3AA3D70A;
	rsqrt.approx.f32 	%f613, %f612;
	mul.f32 	%f614, %f613, %f613;
	mul.f32 	%f615, %f613, %f614;
	mul.f32 	%f616, %f605, %f615;
	fma.rn.f32 	%f617, %f606, %f616, %f599;
	fma.rn.f32 	%f618, %f607, %f616, %f600;
	fma.rn.f32 	%f619, %f608, %f616, %f601;
	ld.shared.v4.f32 	{%f620, %f621, %f622, %f623}, [%r37+-512];
	sub.f32 	%f624, %f620, %f7;
	sub.f32 	%f625, %f621, %f8;
	sub.f32 	%f626, %f622, %f9;
	mul.f32 	%f627, %f625, %f625;
	fma.rn.f32 	%f628, %f624, %f624, %f627;
	fma.rn.f32 	%f629, %f626, %f626, %f628;
	add.f32 	%f630, %f629, 0f3AA3D70A;
	rsqrt.approx.f32 	%f631, %f630;
	mul.f32 	%f632, %f631, %f631;
	mul.f32 	%f633, %f631, %f632;
	mul.f32 	%f634, %f623, %f633;
	fma.rn.f32 	%f635, %f624, %f634, %f617;
	fma.rn.f32 	%f636, %f625, %f634, %f618;
	fma.rn.f32 	%f637, %f626, %f634, %f619;
	ld.shared.v4.f32 	{%f638, %f639, %f640, %f641}, [%r37+-496];
	sub.f32 	%f642, %f638, %f7;
	sub.f32 	%f643, %f639, %f8;
	sub.f32 	%f644, %f640, %f9;
	mul.f32 	%f645, %f643, %f643;
	fma.rn.f32 	%f646, %f642, %f642, %f645;
	fma.rn.f32 	%f647, %f644, %f644, %f646;
	add.f32 	%f648, %f647, 0f3AA3D70A;
	rsqrt.approx.f32 	%f649, %f648;
	mul.f32 	%f650, %f649, %f649;
	mul.f32 	%f651, %f649, %f650;
	mul.f32 	%f652, %f641, %f651;
	fma.rn.f32 	%f653, %f642, %f652, %f635;
	fma.rn.f32 	%f654, %f643, %f652, %f636;
	fma.rn.f32 	%f655, %f644, %f652, %f637;
	ld.shared.v4.f32 	{%f656, %f657, %f658, %f659}, [%r37+-480];
	sub.f32 	%f660, %f656, %f7;
	sub.f32 	%f661, %f657, %f8;
	sub.f32 	%f662, %f658, %f9;
	mul.f32 	%f663, %f661, %f661;
	fma.rn.f32 	%f664, %f660, %f660, %f663;
	fma.rn.f32 	%f665, %f662, %f662, %f664;
	add.f32 	%f666, %f665, 0f3AA3D70A;
	rsqrt.approx.f32 	%f667, %f666;
	mul.f32 	%f668, %f667, %f667;
	mul.f32 	%f669, %f667, %f668;
	mul.f32 	%f670, %f659, %f669;
	fma.rn.f32 	%f671, %f660, %f670, %f653;
	fma.rn.f32 	%f672, %f661, %f670, %f654;
	fma.rn.f32 	%f673, %f662, %f670, %f655;
	ld.shared.v4.f32 	{%f674, %f675, %f676, %f677}, [%r37+-464];
	sub.f32 	%f678, %f674, %f7;
	sub.f32 	%f679, %f675, %f8;
	sub.f32 	%f680, %f676, %f9;
	mul.f32 	%f681, %f679, %f679;
	fma.rn.f32 	%f682, %f678, %f678, %f681;
	fma.rn.f32 	%f683, %f680, %f680, %f682;
	add.f32 	%f684, %f683, 0f3AA3D70A;
	rsqrt.approx.f32 	%f685, %f684;
	mul.f32 	%f686, %f685, %f685;
	mul.f32 	%f687, %f685, %f686;
	mul.f32 	%f688, %f677, %f687;
	fma.rn.f32 	%f689, %f678, %f688, %f671;
	fma.rn.f32 	%f690, %f679, %f688, %f672;
	fma.rn.f32 	%f691, %f680, %f688, %f673;
	ld.shared.v4.f32 	{%f692, %f693, %f694, %f695}, [%r37+-448];
	sub.f32 	%f696, %f692, %f7;
	sub.f32 	%f697, %f693, %f8;
	sub.f32 	%f698, %f694, %f9;
	mul.f32 	%f699, %f697, %f697;
	fma.rn.f32 	%f700, %f696, %f696, %f699;
	fma.rn.f32 	%f701, %f698, %f698, %f700;
	add.f32 	%f702, %f701, 0f3AA3D70A;
	rsqrt.approx.f32 	%f703, %f702;
	mul.f32 	%f704, %f703, %f703;
	mul.f32 	%f705, %f703, %f704;
	mul.f32 	%f706, %f695, %f705;
	fma.rn.f32 	%f707, %f696, %f706, %f689;
	fma.rn.f32 	%f708, %f697, %f706, %f690;
	fma.rn.f32 	%f709, %f698, %f706, %f691;
	ld.shared.v4.f32 	{%f710, %f711, %f712, %f713}, [%r37+-432];
	sub.f32 	%f714, %f710, %f7;
	sub.f32 	%f715, %f711, %f8;
	sub.f32 	%f716, %f712, %f9;
	mul.f32 	%f717, %f715, %f715;
	fma.rn.f32 	%f718, %f714, %f714, %f717;
	fma.rn.f32 	%f719, %f716, %f716, %f718;
	add.f32 	%f720, %f719, 0f3AA3D70A;
	rsqrt.approx.f32 	%f721, %f720;
	mul.f32 	%f722, %f721, %f721;
	mul.f32 	%f723, %f721, %f722;
	mul.f32 	%f724, %f713, %f723;
	fma.rn.f32 	%f725, %f714, %f724, %f707;
	fma.rn.f32 	%f726, %f715, %f724, %f708;
	fma.rn.f32 	%f727, %f716, %f724, %f709;
	ld.shared.v4.f32 	{%f728, %f729, %f730, %f731}, [%r37+-416];
	sub.f32 	%f732, %f728, %f7;
	sub.f32 	%f733, %f729, %f8;
	sub.f32 	%f734, %f730, %f9;
	mul.f32 	%f735, %f733, %f733;
	fma.rn.f32 	%f736, %f732, %f732, %f735;
	fma.rn.f32 	%f737, %f734, %f734, %f736;
	add.f32 	%f738, %f737, 0f3AA3D70A;
	rsqrt.approx.f32 	%f739, %f738;
	mul.f32 	%f740, %f739, %f739;
	mul.f32 	%f741, %f739, %f740;
	mul.f32 	%f742, %f731, %f741;
	fma.rn.f32 	%f743, %f732, %f742, %f725;
	fma.rn.f32 	%f744, %f733, %f742, %f726;
	fma.rn.f32 	%f745, %f734, %f742, %f727;
	ld.shared.v4.f32 	{%f746, %f747, %f748, %f749}, [%r37+-400];
	sub.f32 	%f750, %f746, %f7;
	sub.f32 	%f751, %f747, %f8;
	sub.f32 	%f752, %f748, %f9;
	mul.f32 	%f753, %f751, %f751;
	fma.rn.f32 	%f754, %f750, %f750, %f753;
	fma.rn.f32 	%f755, %f752, %f752, %f754;
	add.f32 	%f756, %f755, 0f3AA3D70A;
	rsqrt.approx.f32 	%f757, %f756;
	mul.f32 	%f758, %f757, %f757;
	mul.f32 	%f759, %f757, %f758;
	mul.f32 	%f760, %f749, %f759;
	fma.rn.f32 	%f761, %f750, %f760, %f743;
	fma.rn.f32 	%f762, %f751, %f760, %f744;
	fma.rn.f32 	%f763, %f752, %f760, %f745;
	ld.shared.v4.f32 	{%f764, %f765, %f766, %f767}, [%r37+-384];
	sub.f32 	%f768, %f764, %f7;
	sub.f32 	%f769, %f765, %f8;
	sub.f32 	%f770, %f766, %f9;
	mul.f32 	%f771, %f769, %f769;
	fma.rn.f32 	%f772, %f768, %f768, %f771;
	fma.rn.f32 	%f773, %f770, %f770, %f772;
	add.f32 	%f774, %f773, 0f3AA3D70A;
	rsqrt.approx.f32 	%f775, %f774;
	mul.f32 	%f776, %f775, %f775;
	mul.f32 	%f777, %f775, %f776;
	mul.f32 	%f778, %f767, %f777;
	fma.rn.f32 	%f779, %f768, %f778, %f761;
	fma.rn.f32 	%f780, %f769, %f778, %f762;
	fma.rn.f32 	%f781, %f770, %f778, %f763;
	ld.shared.v4.f32 	{%f782, %f783, %f784, %f785}, [%r37+-368];
	sub.f32 	%f786, %f782, %f7;
	sub.f32 	%f787, %f783, %f8;
	sub.f32 	%f788, %f784, %f9;
	mul.f32 	%f789, %f787, %f787;
	fma.rn.f32 	%f790, %f786, %f786, %f789;
	fma.rn.f32 	%f791, %f788, %f788, %f790;
	add.f32 	%f792, %f791, 0f3AA3D70A;
	rsqrt.approx.f32 	%f793, %f792;
	mul.f32 	%f794, %f793, %f793;
	mul.f32 	%f795, %f793, %f794;
	mul.f32 	%f796, %f785, %f795;
	fma.rn.f32 	%f797, %f786, %f796, %f779;
	fma.rn.f32 	%f798, %f787, %f796, %f780;
	fma.rn.f32 	%f799, %f788, %f796, %f781;
	ld.shared.v4.f32 	{%f800, %f801, %f802, %f803}, [%r37+-352];
	sub.f32 	%f804, %f800, %f7;
	sub.f32 	%f805, %f801, %f8;
	sub.f32 	%f806, %f802, %f9;
	mul.f32 	%f807, %f805, %f805;
	fma.rn.f32 	%f808, %f804, %f804, %f807;
	fma.rn.f32 	%f809, %f806, %f806, %f808;
	add.f32 	%f810, %f809, 0f3AA3D70A;
	rsqrt.approx.f32 	%f811, %f810;
	mul.f32 	%f812, %f811, %f811;
	mul.f32 	%f813, %f811, %f812;
	mul.f32 	%f814, %f803, %f813;
	fma.rn.f32 	%f815, %f804, %f814, %f797;
	fma.rn.f32 	%f816, %f805, %f814, %f798;
	fma.rn.f32 	%f817, %f806, %f814, %f799;
	ld.shared.v4.f32 	{%f818, %f819, %f820, %f821}, [%r37+-336];
	sub.f32 	%f822, %f818, %f7;
	sub.f32 	%f823, %f819, %f8;
	sub.f32 	%f824, %f820, %f9;
	mul.f32 	%f825, %f823, %f823;
	fma.rn.f32 	%f826, %f822, %f822, %f825;
	fma.rn.f32 	%f827, %f824, %f824, %f826;
	add.f32 	%f828, %f827, 0f3AA3D70A;
	rsqrt.approx.f32 	%f829, %f828;
	mul.f32 	%f830, %f829, %f829;
	mul.f32 	%f831, %f829, %f830;
	mul.f32 	%f832, %f821, %f831;
	fma.rn.f32 	%f833, %f822, %f832, %f815;
	fma.rn.f32 	%f834, %f823, %f832, %f816;
	fma.rn.f32 	%f835, %f824, %f832, %f817;
	ld.shared.v4.f32 	{%f836, %f837, %f838, %f839}, [%r37+-320];
	sub.f32 	%f840, %f836, %f7;
	sub.f32 	%f841, %f837, %f8;
	sub.f32 	%f842, %f838, %f9;
	mul.f32 	%f843, %f841, %f841;
	fma.rn.f32 	%f844, %f840, %f840, %f843;
	fma.rn.f32 	%f845, %f842, %f842, %f844;
	add.f32 	%f846, %f845, 0f3AA3D70A;
	rsqrt.approx.f32 	%f847, %f846;
	mul.f32 	%f848, %f847, %f847;
	mul.f32 	%f849, %f847, %f848;
	mul.f32 	%f850, %f839, %f849;
	fma.rn.f32 	%f851, %f840, %f850, %f833;
	fma.rn.f32 	%f852, %f841, %f850, %f834;
	fma.rn.f32 	%f853, %f842, %f850, %f835;
	ld.shared.v4.f32 	{%f854, %f855, %f856, %f857}, [%r37+-304];
	sub.f32 	%f858, %f854, %f7;
	sub.f32 	%f859, %f855, %f8;
	sub.f32 	%f860, %f856, %f9;
	mul.f32 	%f861, %f859, %f859;
	fma.rn.f32 	%f862, %f858, %f858, %f861;
	fma.rn.f32 	%f863, %f860, %f860, %f862;
	add.f32 	%f864, %f863, 0f3AA3D70A;
	rsqrt.approx.f32 	%f865, %f864;
	mul.f32 	%f866, %f865, %f865;
	mul.f32 	%f867, %f865, %f866;
	mul.f32 	%f868, %f857, %f867;
	fma.rn.f32 	%f869, %f858, %f868, %f851;
	fma.rn.f32 	%f870, %f859, %f868, %f852;
	fma.rn.f32 	%f871, %f860, %f868, %f853;
	ld.shared.v4.f32 	{%f872, %f873, %f874, %f875}, [%r37+-288];
	sub.f32 	%f876, %f872, %f7;
	sub.f32 	%f877, %f873, %f8;
	sub.f32 	%f878, %f874, %f9;
	mul.f32 	%f879, %f877, %f877;
	fma.rn.f32 	%f880, %f876, %f876, %f879;
	fma.rn.f32 	%f881, %f878, %f878, %f880;
	add.f32 	%f882, %f881, 0f3AA3D70A;
	rsqrt.approx.f32 	%f883, %f882;
	mul.f32 	%f884, %f883, %f883;
	mul.f32 	%f885, %f883, %f884;
	mul.f32 	%f886, %f875, %f885;
	fma.rn.f32 	%f887, %f876, %f886, %f869;
	fma.rn.f32 	%f888, %f877, %f886, %f870;
	fma.rn.f32 	%f889, %f878, %f886, %f871;
	ld.shared.v4.f32 	{%f890, %f891, %f892, %f893}, [%r37+-272];
	sub.f32 	%f894, %f890, %f7;
	sub.f32 	%f895, %f891, %f8;
	sub.f32 	%f896, %f892, %f9;
	mul.f32 	%f897, %f895, %f895;
	fma.rn.f32 	%f898, %f894, %f894, %f897;
	fma.rn.f32 	%f899, %f896, %f896, %f898;
	add.f32 	%f900, %f899, 0f3AA3D70A;
	rsqrt.approx.f32 	%f901, %f900;
	mul.f32 	%f902, %f901, %f901;
	mul.f32 	%f903, %f901, %f902;
	mul.f32 	%f904, %f893, %f903;
	fma.rn.f32 	%f905, %f894, %f904, %f887;
	fma.rn.f32 	%f906, %f895, %f904, %f888;
	fma.rn.f32 	%f907, %f896, %f904, %f889;
	ld.shared.v4.f32 	{%f908, %f909, %f910, %f911}, [%r37+-256];
	sub.f32 	%f912, %f908, %f7;
	sub.f32 	%f913, %f909, %f8;
	sub.f32 	%f914, %f910, %f9;
	mul.f32 	%f915, %f913, %f913;
	fma.rn.f32 	%f916, %f912, %f912, %f915;
	fma.rn.f32 	%f917, %f914, %f914, %f916;
	add.f32 	%f918, %f917, 0f3AA3D70A;
	rsqrt.approx.f32 	%f919, %f918;
	mul.f32 	%f920, %f919, %f919;
	mul.f32 	%f921, %f919, %f920;
	mul.f32 	%f922, %f911, %f921;
	fma.rn.f32 	%f923, %f912, %f922, %f905;
	fma.rn.f32 	%f924, %f913, %f922, %f906;
	fma.rn.f32 	%f925, %f914, %f922, %f907;
	ld.shared.v4.f32 	{%f926, %f927, %f928, %f929}, [%r37+-240];
	sub.f32 	%f930, %f926, %f7;
	sub.f32 	%f931, %f927, %f8;
	sub.f32 	%f932, %f928, %f9;
	mul.f32 	%f933, %f931, %f931;
	fma.rn.f32 	%f934, %f930, %f930, %f933;
	fma.rn.f32 	%f935, %f932, %f932, %f934;
	add.f32 	%f936, %f935, 0f3AA3D70A;
	rsqrt.approx.f32 	%f937, %f936;
	mul.f32 	%f938, %f937, %f937;
	mul.f32 	%f939, %f937, %f938;
	mul.f32 	%f940, %f929, %f939;
	fma.rn.f32 	%f941, %f930, %f940, %f923;
	fma.rn.f32 	%f942, %f931, %f940, %f924;
	fma.rn.f32 	%f943, %f932, %f940, %f925;
	ld.shared.v4.f32 	{%f944, %f945, %f946, %f947}, [%r37+-224];
	sub.f32 	%f948, %f944, %f7;
	sub.f32 	%f949, %f945, %f8;
	sub.f32 	%f950, %f946, %f9;
	mul.f32 	%f951, %f949, %f949;
	fma.rn.f32 	%f952, %f948, %f948, %f951;
	fma.rn.f32 	%f953, %f950, %f950, %f952;
	add.f32 	%f954, %f953, 0f3AA3D70A;
	rsqrt.approx.f32 	%f955, %f954;
	mul.f32 	%f956, %f955, %f955;
	mul.f32 	%f957, %f955, %f956;
	mul.f32 	%f958, %f947, %f957;
	fma.rn.f32 	%f959, %f948, %f958, %f941;
	fma.rn.f32 	%f960, %f949, %f958, %f942;
	fma.rn.f32 	%f961, %f950, %f958, %f943;
	ld.shared.v4.f32 	{%f962, %f963, %f964, %f965}, [%r37+-208];
	sub.f32 	%f966, %f962, %f7;
	sub.f32 	%f967, %f963, %f8;
	sub.f32 	%f968, %f964, %f9;
	mul.f32 	%f969, %f967, %f967;
	fma.rn.f32 	%f970, %f966, %f966, %f969;
	fma.rn.f32 	%f971, %f968, %f968, %f970;
	add.f32 	%f972, %f971, 0f3AA3D70A;
	rsqrt.approx.f32 	%f973, %f972;
	mul.f32 	%f974, %f973, %f973;
	mul.f32 	%f975, %f973, %f974;
	mul.f32 	%f976, %f965, %f975;
	fma.rn.f32 	%f977, %f966, %f976, %f959;
	fma.rn.f32 	%f978, %f967, %f976, %f960;
	fma.rn.f32 	%f979, %f968, %f976, %f961;
	ld.shared.v4.f32 	{%f980, %f981, %f982, %f983}, [%r37+-192];
	sub.f32 	%f984, %f980, %f7;
	sub.f32 	%f985, %f981, %f8;
	sub.f32 	%f986, %f982, %f9;
	mul.f32 	%f987, %f985, %f985;
	fma.rn.f32 	%f988, %f984, %f984, %f987;
	fma.rn.f32 	%f989, %f986, %f986, %f988;
	add.f32 	%f990, %f989, 0f3AA3D70A;
	rsqrt.approx.f32 	%f991, %f990;
	mul.f32 	%f992, %f991, %f991;
	mul.f32 	%f993, %f991, %f992;
	mul.f32 	%f994, %f983, %f993;
	fma.rn.f32 	%f995, %f984, %f994, %f977;
	fma.rn.f32 	%f996, %f985, %f994, %f978;
	fma.rn.f32 	%f997, %f986, %f994, %f979;
	ld.shared.v4.f32 	{%f998, %f999, %f1000, %f1001}, [%r37+-176];
	sub.f32 	%f1002, %f998, %f7;
	sub.f32 	%f1003, %f999, %f8;
	sub.f32 	%f1004, %f1000, %f9;
	mul.f32 	%f1005, %f1003, %f1003;
	fma.rn.f32 	%f1006, %f1002, %f1002, %f1005;
	fma.rn.f32 	%f1007, %f1004, %f1004, %f1006;
	add.f32 	%f1008, %f1007, 0f3AA3D70A;
	rsqrt.approx.f32 	%f1009, %f1008;
	mul.f32 	%f1010, %f1009, %f1009;
	mul.f32 	%f1011, %f1009, %f1010;
	mul.f32 	%f1012, %f1001, %f1011;
	fma.rn.f32 	%f1013, %f1002, %f1012, %f995;
	fma.rn.f32 	%f1014, %f1003, %f1012, %f996;
	fma.rn.f32 	%f1015, %f1004, %f1012, %f997;
	ld.shared.v4.f32 	{%f1016, %f1017, %f1018, %f1019}, [%r37+-160];
	sub.f32 	%f1020, %f1016, %f7;
	sub.f32 	%f1021, %f1017, %f8;
	sub.f32 	%f1022, %f1018, %f9;
	mul.f32 	%f1023, %f1021, %f1021;
	fma.rn.f32 	%f1024, %f1020, %f1020, %f1023;
	fma.rn.f32 	%f1025, %f1022, %f1022, %f1024;
	add.f32 	%f1026, %f1025, 0f3AA3D70A;
	rsqrt.approx.f32 	%f1027, %f1026;
	mul.f32 	%f1028, %f1027, %f1027;
	mul.f32 	%f1029, %f1027, %f1028;
	mul.f32 	%f1030, %f1019, %f1029;
	fma.rn.f32 	%f1031, %f1020, %f1030, %f1013;
	fma.rn.f32 	%f1032, %f1021, %f1030, %f1014;
	fma.rn.f32 	%f1033, %f1022, %f1030, %f1015;
	ld.shared.v4.f32 	{%f1034, %f1035, %f1036, %f1037}, [%r37+-144];
	sub.f32 	%f1038, %f1034, %f7;
	sub.f32 	%f1039, %f1035, %f8;
	sub.f32 	%f1040, %f1036, %f9;
	mul.f32 	%f1041, %f1039, %f1039;
	fma.rn.f32 	%f1042, %f1038, %f1038, %f1041;
	fma.rn.f32 	%f1043, %f1040, %f1040, %f1042;
	add.f32 	%f1044, %f1043, 0f3AA3D70A;
	rsqrt.approx.f32 	%f1045, %f1044;
	mul.f32 	%f1046, %f1045, %f1045;
	mul.f32 	%f1047, %f1045, %f1046;
	mul.f32 	%f1048, %f1037, %f1047;
	fma.rn.f32 	%f1049, %f1038, %f1048, %f1031;
	fma.rn.f32 	%f1050, %f1039, %f1048, %f1032;
	fma.rn.f32 	%f1051, %f1040, %f1048, %f1033;
	ld.shared.v4.f32 	{%f1052, %f1053, %f1054, %f1055}, [%r37+-128];
	sub.f32 	%f1056, %f1052, %f7;
	sub.f32 	%f1057, %f1053, %f8;
	sub.f32 	%f1058, %f1054, %f9;
	mul.f32 	%f1059, %f1057, %f1057;
	fma.rn.f32 	%f1060, %f1056, %f1056, %f1059;
	fma.rn.f32 	%f1061, %f1058, %f1058, %f1060;
	add.f32 	%f1062, %f1061, 0f3AA3D70A;
	rsqrt.approx.f32 	%f1063, %f1062;
	mul.f32 	%f1064, %f1063, %f1063;
	mul.f32 	%f1065, %f1063, %f1064;
	mul.f32 	%f1066, %f1055, %f1065;
	fma.rn.f32 	%f1067, %f1056, %f1066, %f1049;
	fma.rn.f32 	%f1068, %f1057, %f1066, %f1050;
	fma.rn.f32 	%f1069, %f1058, %f1066, %f1051;
	ld.shared.v4.f32 	{%f1070, %f1071, %f1072, %f1073}, [%r37+-112];
	sub.f32 	%f1074, %f1070, %f7;
	sub.f32 	%f1075, %f1071, %f8;
	sub.f32 	%f1076, %f1072, %f9;
	mul.f32 	%f1077, %f1075, %f1075;
	fma.rn.f32 	%f1078, %f1074, %f1074, %f1077;
	fma.rn.f32 	%f1079, %f1076, %f1076, %f1078;
	add.f32 	%f1080, %f1079, 0f3AA3D70A;
	rsqrt.approx.f32 	%f1081, %f1080;
	mul.f32 	%f1082, %f1081, %f1081;
	mul.f32 	%f1083, %f1081, %f1082;
	mul.f32 	%f1084, %f1073, %f1083;
	fma.rn.f32 	%f1085, %f1074, %f1084, %f1067;
	fma.rn.f32 	%f1086, %f1075, %f1084, %f1068;
	fma.rn.f32 	%f1087, %f1076, %f1084, %f1069;
	ld.shared.v4.f32 	{%f1088, %f1089, %f1090, %f1091}, [%r37+-96];
	sub.f32 	%f1092, %f1088, %f7;
	sub.f32 	%f1093, %f1089, %f8;
	sub.f32 	%f1094, %f1090, %f9;
	mul.f32 	%f1095, %f1093, %f1093;
	fma.rn.f32 	%f1096, %f1092, %f1092, %f1095;
	fma.rn.f32 	%f1097, %f1094, %f1094, %f1096;
	add.f32 	%f1098, %f1097, 0f3AA3D70A;
	rsqrt.approx.f32 	%f1099, %f1098;
	mul.f32 	%f1100, %f1099, %f1099;
	mul.f32 	%f1101, %f1099, %f1100;
	mul.f32 	%f1102, %f1091, %f1101;
	fma.rn.f32 	%f1103, %f1092, %f1102, %f1085;
	fma.rn.f32 	%f1104, %f1093, %f1102, %f1086;
	fma.rn.f32 	%f1105, %f1094, %f1102, %f1087;
	ld.shared.v4.f32 	{%f1106, %f1107, %f1108, %f1109}, [%r37+-80];
	sub.f32 	%f1110, %f1106, %f7;
	sub.f32 	%f1111, %f1107, %f8;
	sub.f32 	%f1112, %f1108, %f9;
	mul.f32 	%f1113, %f1111, %f1111;
	fma.rn.f32 	%f1114, %f1110, %f1110, %f1113;
	fma.rn.f32 	%f1115, %f1112, %f1112, %f1114;
	add.f32 	%f1116, %f1115, 0f3AA3D70A;
	rsqrt.approx.f32 	%f1117, %f1116;
	mul.f32 	%f1118, %f1117, %f1117;
	mul.f32 	%f1119, %f1117, %f1118;
	mul.f32 	%f1120, %f1109, %f1119;
	fma.rn.f32 	%f1121, %f1110, %f1120, %f1103;
	fma.rn.f32 	%f1122, %f1111, %f1120, %f1104;
	fma.rn.f32 	%f1123, %f1112, %f1120, %f1105;
	ld.shared.v4.f32 	{%f1124, %f1125, %f1126, %f1127}, [%r37+-64];
	sub.f32 	%f1128, %f1124, %f7;
	sub.f32 	%f1129, %f1125, %f8;
	sub.f32 	%f1130, %f1126, %f9;
	mul.f32 	%f1131, %f1129, %f1129;
	fma.rn.f32 	%f1132, %f1128, %f1128, %f1131;
	fma.rn.f32 	%f1133, %f1130, %f1130, %f1132;
	add.f32 	%f1134, %f1133, 0f3AA3D70A;
	rsqrt.approx.f32 	%f1135, %f1134;
	mul.f32 	%f1136, %f1135, %f1135;
	mul.f32 	%f1137, %f1135, %f1136;
	mul.f32 	%f1138, %f1127, %f1137;
	fma.rn.f32 	%f1139, %f1128, %f1138, %f1121;
	fma.rn.f32 	%f1140, %f1129, %f1138, %f1122;
	fma.rn.f32 	%f1141, %f1130, %f1138, %f1123;
	ld.shared.v4.f32 	{%f1142, %f1143, %f1144, %f1145}, [%r37+-48];
	sub.f32 	%f1146, %f1142, %f7;
	sub.f32 	%f1147, %f1143, %f8;
	sub.f32 	%f1148, %f1144, %f9;
	mul.f32 	%f1149, %f1147, %f1147;
	fma.rn.f32 	%f1150, %f1146, %f1146, %f1149;
	fma.rn.f32 	%f1151, %f1148, %f1148, %f1150;
	add.f32 	%f1152, %f1151, 0f3AA3D70A;
	rsqrt.approx.f32 	%f1153, %f1152;
	mul.f32 	%f1154, %f1153, %f1153;
	mul.f32 	%f1155, %f1153, %f1154;
	mul.f32 	%f1156, %f1145, %f1155;
	fma.rn.f32 	%f1157, %f1146, %f1156, %f1139;
	fma.rn.f32 	%f1158, %f1147, %f1156, %f1140;
	fma.rn.f32 	%f1159, %f1148, %f1156, %f1141;
	ld.shared.v4.f32 	{%f1160, %f1161, %f1162, %f1163}, [%r37+-32];
	sub.f32 	%f1164, %f1160, %f7;
	sub.f32 	%f1165, %f1161, %f8;
	sub.f32 	%f1166, %f1162, %f9;
	mul.f32 	%f1167, %f1165, %f1165;
	fma.rn.f32 	%f1168, %f1164, %f1164, %f1167;
	fma.rn.f32 	%f1169, %f1166, %f1166, %f1168;
	add.f32 	%f1170, %f1169, 0f3AA3D70A;
	rsqrt.approx.f32 	%f1171, %f1170;
	mul.f32 	%f1172, %f1171, %f1171;
	mul.f32 	%f1173, %f1171, %f1172;
	mul.f32 	%f1174, %f1163, %f1173;
	fma.rn.f32 	%f1175, %f1164, %f1174, %f1157;
	fma.rn.f32 	%f1176, %f1165, %f1174, %f1158;
	fma.rn.f32 	%f1177, %f1166, %f1174, %f1159;
	ld.shared.v4.f32 	{%f1178, %f1179, %f1180, %f1181}, [%r37+-16];
	sub.f32 	%f1182, %f1178, %f7;
	sub.f32 	%f1183, %f1179, %f8;
	sub.f32 	%f1184, %f1180, %f9;
	mul.f32 	%f1185, %f1183, %f1183;
	fma.rn.f32 	%f1186, %f1182, %f1182, %f1185;
	fma.rn.f32 	%f1187, %f1184, %f1184, %f1186;
	add.f32 	%f1188, %f1187, 0f3AA3D70A;
	rsqrt.approx.f32 	%f1189, %f1188;
	mul.f32 	%f1190, %f1189, %f1189;
	mul.f32 	%f1191, %f1189, %f1190;
	mul.f32 	%f1192, %f1181, %f1191;
	fma.rn.f32 	%f1193, %f1182, %f1192, %f1175;
	fma.rn.f32 	%f1194, %f1183, %f1192, %f1176;
	fma.rn.f32 	%f1195, %f1184, %f1192, %f1177;
	ld.shared.v4.f32 	{%f1196, %f1197, %f1198, %f1199}, [%r37];
	sub.f32 	%f1200, %f1196, %f7;
	sub.f32 	%f1201, %f1197, %f8;
	sub.f32 	%f1202, %f1198, %f9;
	mul.f32 	%f1203, %f1201, %f1201;
	fma.rn.f32 	%f1204, %f1200, %f1200, %f1203;
	fma.rn.f32 	%f1205, %f1202, %f1202, %f1204;
	add.f32 	%f1206, %f1205, 0f3AA3D70A;
	rsqrt.approx.f32 	%f1207, %f1206;
	mul.f32 	%f1208, %f1207, %f1207;
	mul.f32 	%f1209, %f1207, %f1208;
	mul.f32 	%f1210, %f1199, %f1209;
	fma.rn.f32 	%f1211, %f1200, %f1210, %f1193;
	fma.rn.f32 	%f1212, %f1201, %f1210, %f1194;
	fma.rn.f32 	%f1213, %f1202, %f1210, %f1195;
	ld.shared.v4.f32 	{%f1214, %f1215, %f1216, %f1217}, [%r37+16];
	sub.f32 	%f1218, %f1214, %f7;
	sub.f32 	%f1219, %f1215, %f8;
	sub.f32 	%f1220, %f1216, %f9;
	mul.f32 	%f1221, %f1219, %f1219;
	fma.rn.f32 	%f1222, %f1218, %f1218, %f1221;
	fma.rn.f32 	%f1223, %f1220, %f1220, %f1222;
	add.f32 	%f1224, %f1223, 0f3AA3D70A;
	rsqrt.approx.f32 	%f1225, %f1224;
	mul.f32 	%f1226, %f1225, %f1225;
	mul.f32 	%f1227, %f1225, %f1226;
	mul.f32 	%f1228, %f1217, %f1227;
	fma.rn.f32 	%f1229, %f1218, %f1228, %f1211;
	fma.rn.f32 	%f1230, %f1219, %f1228, %f1212;
	fma.rn.f32 	%f1231, %f1220, %f1228, %f1213;
	ld.shared.v4.f32 	{%f1232, %f1233, %f1234, %f1235}, [%r37+32];
	sub.f32 	%f1236, %f1232, %f7;
	sub.f32 	%f1237, %f1233, %f8;
	sub.f32 	%f1238, %f1234, %f9;
	mul.f32 	%f1239, %f1237, %f1237;
	fma.rn.f32 	%f1240, %f1236, %f1236, %f1239;
	fma.rn.f32 	%f1241, %f1238, %f1238, %f1240;
	add.f32 	%f1242, %f1241, 0f3AA3D70A;
	rsqrt.approx.f32 	%f1243, %f1242;
	mul.f32 	%f1244, %f1243, %f1243;
	mul.f32 	%f1245, %f1243, %f1244;
	mul.f32 	%f1246, %f1235, %f1245;
	fma.rn.f32 	%f1247, %f1236, %f1246, %f1229;
	fma.rn.f32 	%f1248, %f1237, %f1246, %f1230;
	fma.rn.f32 	%f1249, %f1238, %f1246, %f1231;
	ld.shared.v4.f32 	{%f1250, %f1251, %f1252, %f1253}, [%r37+48];
	sub.f32 	%f1254, %f1250, %f7;
	sub.f32 	%f1255, %f1251, %f8;
	sub.f32 	%f1256, %f1252, %f9;
	mul.f32 	%f1257, %f1255, %f1255;
	fma.rn.f32 	%f1258, %f1254, %f1254, %f1257;
	fma.rn.f32 	%f1259, %f1256, %f1256, %f1258;
	add.f32 	%f1260, %f1259, 0f3AA3D70A;
	rsqrt.approx.f32 	%f1261, %f1260;
	mul.f32 	%f1262, %f1261, %f1261;
	mul.f32 	%f1263, %f1261, %f1262;
	mul.f32 	%f1264, %f1253, %f1263;
	fma.rn.f32 	%f1265, %f1254, %f1264, %f1247;
	fma.rn.f32 	%f1266, %f1255, %f1264, %f1248;
	fma.rn.f32 	%f1267, %f1256, %f1264, %f1249;
	ld.shared.v4.f32 	{%f1268, %f1269, %f1270, %f1271}, [%r37+64];
	sub.f32 	%f1272, %f1268, %f7;
	sub.f32 	%f1273, %f1269, %f8;
	sub.f32 	%f1274, %f1270, %f9;
	mul.f32 	%f1275, %f1273, %f1273;
	fma.rn.f32 	%f1276, %f1272, %f1272, %f1275;
	fma.rn.f32 	%f1277, %f1274, %f1274, %f1276;
	add.f32 	%f1278, %f1277, 0f3AA3D70A;
	rsqrt.approx.f32 	%f1279, %f1278;
	mul.f32 	%f1280, %f1279, %f1279;
	mul.f32 	%f1281, %f1279, %f1280;
	mul.f32 	%f1282, %f1271, %f1281;
	fma.rn.f32 	%f1283, %f1272, %f1282, %f1265;
	fma.rn.f32 	%f1284, %f1273, %f1282, %f1266;
	fma.rn.f32 	%f1285, %f1274, %f1282, %f1267;
	ld.shared.v4.f32 	{%f1286, %f1287, %f1288, %f1289}, [%r37+80];
	sub.f32 	%f1290, %f1286, %f7;
	sub.f32 	%f1291, %f1287, %f8;
	sub.f32 	%f1292, %f1288, %f9;
	mul.f32 	%f1293, %f1291, %f1291;
	fma.rn.f32 	%f1294, %f1290, %f1290, %f1293;
	fma.rn.f32 	%f1295, %f1292, %f1292, %f1294;
	add.f32 	%f1296, %f1295, 0f3AA3D70A;
	rsqrt.approx.f32 	%f1297, %f1296;
	mul.f32 	%f1298, %f1297, %f1297;
	mul.f32 	%f1299, %f1297, %f1298;
	mul.f32 	%f1300, %f1289, %f1299;
	fma.rn.f32 	%f1301, %f1290, %f1300, %f1283;
	fma.rn.f32 	%f1302, %f1291, %f1300, %f1284;
	fma.rn.f32 	%f1303, %f1292, %f1300, %f1285;
	ld.shared.v4.f32 	{%f1304, %f1305, %f1306, %f1307}, [%r37+96];
	sub.f32 	%f1308, %f1304, %f7;
	sub.f32 	%f1309, %f1305, %f8;
	sub.f32 	%f1310, %f1306, %f9;
	mul.f32 	%f1311, %f1309, %f1309;
	fma.rn.f32 	%f1312, %f1308, %f1308, %f1311;
	fma.rn.f32 	%f1313, %f1310, %f1310, %f1312;
	add.f32 	%f1314, %f1313, 0f3AA3D70A;
	rsqrt.approx.f32 	%f1315, %f1314;
	mul.f32 	%f1316, %f1315, %f1315;
	mul.f32 	%f1317, %f1315, %f1316;
	mul.f32 	%f1318, %f1307, %f1317;
	fma.rn.f32 	%f1319, %f1308, %f1318, %f1301;
	fma.rn.f32 	%f1320, %f1309, %f1318, %f1302;
	fma.rn.f32 	%f1321, %f1310, %f1318, %f1303;
	ld.shared.v4.f32 	{%f1322, %f1323, %f1324, %f1325}, [%r37+112];
	sub.f32 	%f1326, %f1322, %f7;
	sub.f32 	%f1327, %f1323, %f8;
	sub.f32 	%f1328, %f1324, %f9;
	mul.f32 	%f1329, %f1327, %f1327;
	fma.rn.f32 	%f1330, %f1326, %f1326, %f1329;
	fma.rn.f32 	%f1331, %f1328, %f1328, %f1330;
	add.f32 	%f1332, %f1331, 0f3AA3D70A;
	rsqrt.approx.f32 	%f1333, %f1332;
	mul.f32 	%f1334, %f1333, %f1333;
	mul.f32 	%f1335, %f1333, %f1334;
	mul.f32 	%f1336, %f1325, %f1335;
	fma.rn.f32 	%f1337, %f1326, %f1336, %f1319;
	fma.rn.f32 	%f1338, %f1327, %f1336, %f1320;
	fma.rn.f32 	%f1339, %f1328, %f1336, %f1321;
	ld.shared.v4.f32 	{%f1340, %f1341, %f1342, %f1343}, [%r37+128];
	sub.f32 	%f1344, %f1340, %f7;
	sub.f32 	%f1345, %f1341, %f8;
	sub.f32 	%f1346, %f1342, %f9;
	mul.f32 	%f1347, %f1345, %f1345;
	fma.rn.f32 	%f1348, %f1344, %f1344, %f1347;
	fma.rn.f32 	%f1349, %f1346, %f1346, %f1348;
	add.f32 	%f1350, %f1349, 0f3AA3D70A;
	rsqrt.approx.f32 	%f1351, %f1350;
	mul.f32 	%f1352, %f1351, %f1351;
	mul.f32 	%f1353, %f1351, %f1352;
	mul.f32 	%f1354, %f1343, %f1353;
	fma.rn.f32 	%f1355, %f1344, %f1354, %f1337;
	fma.rn.f32 	%f1356, %f1345, %f1354, %f1338;
	fma.rn.f32 	%f1357, %f1346, %f1354, %f1339;
	ld.shared.v4.f32 	{%f1358, %f1359, %f1360, %f1361}, [%r37+144];
	sub.f32 	%f1362, %f1358, %f7;
	sub.f32 	%f1363, %f1359, %f8;
	sub.f32 	%f1364, %f1360, %f9;
	mul.f32 	%f1365, %f1363, %f1363;
	fma.rn.f32 	%f1366, %f1362, %f1362, %f1365;
	fma.rn.f32 	%f1367, %f1364, %f1364, %f1366;
	add.f32 	%f1368, %f1367, 0f3AA3D70A;
	rsqrt.approx.f32 	%f1369, %f1368;
	mul.f32 	%f1370, %f1369, %f1369;
	mul.f32 	%f1371, %f1369, %f1370;
	mul.f32 	%f1372, %f1361, %f1371;
	fma.rn.f32 	%f1373, %f1362, %f1372, %f1355;
	fma.rn.f32 	%f1374, %f1363, %f1372, %f1356;
	fma.rn.f32 	%f1375, %f1364, %f1372, %f1357;
	ld.shared.v4.f32 	{%f1376, %f1377, %f1378, %f1379}, [%r37+160];
	sub.f32 	%f1380, %f1376, %f7;
	sub.f32 	%f1381, %f1377, %f8;
	sub.f32 	%f1382, %f1378, %f9;
	mul.f32 	%f1383, %f1381, %f1381;
	fma.rn.f32 	%f1384, %f1380, %f1380, %f1383;
	fma.rn.f32 	%f1385, %f1382, %f1382, %f1384;
	add.f32 	%f1386, %f1385, 0f3AA3D70A;
	rsqrt.approx.f32 	%f1387, %f1386;
	mul.f32 	%f1388, %f1387, %f1387;
	mul.f32 	%f1389, %f1387, %f1388;
	mul.f32 	%f1390, %f1379, %f1389;
	fma.rn.f32 	%f1391, %f1380, %f1390, %f1373;
	fma.rn.f32 	%f1392, %f1381, %f1390, %f1374;
	fma.rn.f32 	%f1393, %f1382, %f1390, %f1375;
	ld.shared.v4.f32 	{%f1394, %f1395, %f1396, %f1397}, [%r37+176];
	sub.f32 	%f1398, %f1394, %f7;
	sub.f32 	%f1399, %f1395, %f8;
	sub.f32 	%f1400, %f1396, %f9;
	mul.f32 	%f1401, %f1399, %f1399;
	fma.rn.f32 	%f1402, %f1398, %f1398, %f1401;
	fma.rn.f32 	%f1403, %f1400, %f1400, %f1402;
	add.f32 	%f1404, %f1403, 0f3AA3D70A;
	rsqrt.approx.f32 	%f1405, %f1404;
	mul.f32 	%f1406, %f1405, %f1405;
	mul.f32 	%f1407, %f1405, %f1406;
	mul.f32 	%f1408, %f1397, %f1407;
	fma.rn.f32 	%f1409, %f1398, %f1408, %f1391;
	fma.rn.f32 	%f1410, %f1399, %f1408, %f1392;
	fma.rn.f32 	%f1411, %f1400, %f1408, %f1393;
	ld.shared.v4.f32 	{%f1412, %f1413, %f1414, %f1415}, [%r37+192];
	sub.f32 	%f1416, %f1412, %f7;
	sub.f32 	%f1417, %f1413, %f8;
	sub.f32 	%f1418, %f1414, %f9;
	mul.f32 	%f1419, %f1417, %f1417;
	fma.rn.f32 	%f1420, %f1416, %f1416, %f1419;
	fma.rn.f32 	%f1421, %f1418, %f1418, %f1420;
	add.f32 	%f1422, %f1421, 0f3AA3D70A;
	rsqrt.approx.f32 	%f1423, %f1422;
	mul.f32 	%f1424, %f1423, %f1423;
	mul.f32 	%f1425, %f1423, %f1424;
	mul.f32 	%f1426, %f1415, %f1425;
	fma.rn.f32 	%f1427, %f1416, %f1426, %f1409;
	fma.rn.f32 	%f1428, %f1417, %f1426, %f1410;
	fma.rn.f32 	%f1429, %f1418, %f1426, %f1411;
	ld.shared.v4.f32 	{%f1430, %f1431, %f1432, %f1433}, [%r37+208];
	sub.f32 	%f1434, %f1430, %f7;
	sub.f32 	%f1435, %f1431, %f8;
	sub.f32 	%f1436, %f1432, %f9;
	mul.f32 	%f1437, %f1435, %f1435;
	fma.rn.f32 	%f1438, %f1434, %f1434, %f1437;
	fma.rn.f32 	%f1439, %f1436, %f1436, %f1438;
	add.f32 	%f1440, %f1439, 0f3AA3D70A;
	rsqrt.approx.f32 	%f1441, %f1440;
	mul.f32 	%f1442, %f1441, %f1441;
	mul.f32 	%f1443, %f1441, %f1442;
	mul.f32 	%f1444, %f1433, %f1443;
	fma.rn.f32 	%f1445, %f1434, %f1444, %f1427;
	fma.rn.f32 	%f1446, %f1435, %f1444, %f1428;
	fma.rn.f32 	%f1447, %f1436, %f1444, %f1429;
	ld.shared.v4.f32 	{%f1448, %f1449, %f1450, %f1451}, [%r37+224];
	sub.f32 	%f1452, %f1448, %f7;
	sub.f32 	%f1453, %f1449, %f8;
	sub.f32 	%f1454, %f1450, %f9;
	mul.f32 	%f1455, %f1453, %f1453;
	fma.rn.f32 	%f1456, %f1452, %f1452, %f1455;
	fma.rn.f32 	%f1457, %f1454, %f1454, %f1456;
	add.f32 	%f1458, %f1457, 0f3AA3D70A;
	rsqrt.approx.f32 	%f1459, %f1458;
	mul.f32 	%f1460, %f1459, %f1459;
	mul.f32 	%f1461, %f1459, %f1460;
	mul.f32 	%f1462, %f1451, %f1461;
	fma.rn.f32 	%f1463, %f1452, %f1462, %f1445;
	fma.rn.f32 	%f1464, %f1453, %f1462, %f1446;
	fma.rn.f32 	%f1465, %f1454, %f1462, %f1447;
	ld.shared.v4.f32 	{%f1466, %f1467, %f1468, %f1469}, [%r37+240];
	sub.f32 	%f1470, %f1466, %f7;
	sub.f32 	%f1471, %f1467, %f8;
	sub.f32 	%f1472, %f1468, %f9;
	mul.f32 	%f1473, %f1471, %f1471;
	fma.rn.f32 	%f1474, %f1470, %f1470, %f1473;
	fma.rn.f32 	%f1475, %f1472, %f1472, %f1474;
	add.f32 	%f1476, %f1475, 0f3AA3D70A;
	rsqrt.approx.f32 	%f1477, %f1476;
	mul.f32 	%f1478, %f1477, %f1477;
	mul.f32 	%f1479, %f1477, %f1478;
	mul.f32 	%f1480, %f1469, %f1479;
	fma.rn.f32 	%f1481, %f1470, %f1480, %f1463;
	fma.rn.f32 	%f1482, %f1471, %f1480, %f1464;
	fma.rn.f32 	%f1483, %f1472, %f1480, %f1465;
	ld.shared.v4.f32 	{%f1484, %f1485, %f1486, %f1487}, [%r37+256];
	sub.f32 	%f1488, %f1484, %f7;
	sub.f32 	%f1489, %f1485, %f8;
	sub.f32 	%f1490, %f1486, %f9;
	mul.f32 	%f1491, %f1489, %f1489;
	fma.rn.f32 	%f1492, %f1488, %f1488, %f1491;
	fma.rn.f32 	%f1493, %f1490, %f1490, %f1492;
	add.f32 	%f1494, %f1493, 0f3AA3D70A;
	rsqrt.approx.f32 	%f1495, %f1494;
	mul.f32 	%f1496, %f1495, %f1495;
	mul.f32 	%f1497, %f1495, %f1496;
	mul.f32 	%f1498, %f1487, %f1497;
	fma.rn.f32 	%f1499, %f1488, %f1498, %f1481;
	fma.rn.f32 	%f1500, %f1489, %f1498, %f1482;
	fma.rn.f32 	%f1501, %f1490, %f1498, %f1483;
	ld.shared.v4.f32 	{%f1502, %f1503, %f1504, %f1505}, [%r37+272];
	sub.f32 	%f1506, %f1502, %f7;
	sub.f32 	%f1507, %f1503, %f8;
	sub.f32 	%f1508, %f1504, %f9;
	mul.f32 	%f1509, %f1507, %f1507;
	fma.rn.f32 	%f1510, %f1506, %f1506, %f1509;
	fma.rn.f32 	%f1511, %f1508, %f1508, %f1510;
	add.f32 	%f1512, %f1511, 0f3AA3D70A;
	rsqrt.approx.f32 	%f1513, %f1512;
	mul.f32 	%f1514, %f1513, %f1513;
	mul.f32 	%f1515, %f1513, %f1514;
	mul.f32 	%f1516, %f1505, %f1515;
	fma.rn.f32 	%f1517, %f1506, %f1516, %f1499;
	fma.rn.f32 	%f1518, %f1507, %f1516, %f1500;
	fma.rn.f32 	%f1519, %f1508, %f1516, %f1501;
	ld.shared.v4.f32 	{%f1520, %f1521, %f1522, %f1523}, [%r37+288];
	sub.f32 	%f1524, %f1520, %f7;
	sub.f32 	%f1525, %f1521, %f8;
	sub.f32 	%f1526, %f1522, %f9;
	mul.f32 	%f1527, %f1525, %f1525;
	fma.rn.f32 	%f1528, %f1524, %f1524, %f1527;
	fma.rn.f32 	%f1529, %f1526, %f1526, %f1528;
	add.f32 	%f1530, %f1529, 0f3AA3D70A;
	rsqrt.approx.f32 	%f1531, %f1530;
	mul.f32 	%f1532, %f1531, %f1531;
	mul.f32 	%f1533, %f1531, %f1532;
	mul.f32 	%f1534, %f1523, %f1533;
	fma.rn.f32 	%f1535, %f1524, %f1534, %f1517;
	fma.rn.f32 	%f1536, %f1525, %f1534, %f1518;
	fma.rn.f32 	%f1537, %f1526, %f1534, %f1519;
	ld.shared.v4.f32 	{%f1538, %f1539, %f1540, %f1541}, [%r37+304];
	sub.f32 	%f1542, %f1538, %f7;
	sub.f32 	%f1543, %f1539, %f8;
	sub.f32 	%f1544, %f1540, %f9;
	mul.f32 	%f1545, %f1543, %f1543;
	fma.rn.f32 	%f1546, %f1542, %f1542, %f1545;
	fma.rn.f32 	%f1547, %f1544, %f1544, %f1546;
	add.f32 	%f1548, %f1547, 0f3AA3D70A;
	rsqrt.approx.f32 	%f1549, %f1548;
	mul.f32 	%f1550, %f1549, %f1549;
	mul.f32 	%f1551, %f1549, %f1550;
	mul.f32 	%f1552, %f1541, %f1551;
	fma.rn.f32 	%f1553, %f1542, %f1552, %f1535;
	fma.rn.f32 	%f1554, %f1543, %f1552, %f1536;
	fma.rn.f32 	%f1555, %f1544, %f1552, %f1537;
	ld.shared.v4.f32 	{%f1556, %f1557, %f1558, %f1559}, [%r37+320];
	sub.f32 	%f1560, %f1556, %f7;
	sub.f32 	%f1561, %f1557, %f8;
	sub.f32 	%f1562, %f1558, %f9;
	mul.f32 	%f1563, %f1561, %f1561;
	fma.rn.f32 	%f1564, %f1560, %f1560, %f1563;
	fma.rn.f32 	%f1565, %f1562, %f1562, %f1564;
	add.f32 	%f1566, %f1565, 0f3AA3D70A;
	rsqrt.approx.f32 	%f1567, %f1566;
	mul.f32 	%f1568, %f1567, %f1567;
	mul.f32 	%f1569, %f1567, %f1568;
	mul.f32 	%f1570, %f1559, %f1569;
	fma.rn.f32 	%f1571, %f1560, %f1570, %f1553;
	fma.rn.f32 	%f1572, %f1561, %f1570, %f1554;
	fma.rn.f32 	%f1573, %f1562, %f1570, %f1555;
	ld.shared.v4.f32 	{%f1574, %f1575, %f1576, %f1577}, [%r37+336];
	sub.f32 	%f1578, %f1574, %f7;
	sub.f32 	%f1579, %f1575, %f8;
	sub.f32 	%f1580, %f1576, %f9;
	mul.f32 	%f1581, %f1579, %f1579;
	fma.rn.f32 	%f1582, %f1578, %f1578, %f1581;
	fma.rn.f32 	%f1583, %f1580, %f1580, %f1582;
	add.f32 	%f1584, %f1583, 0f3AA3D70A;
	rsqrt.approx.f32 	%f1585, %f1584;
	mul.f32 	%f1586, %f1585, %f1585;
	mul.f32 	%f1587, %f1585, %f1586;
	mul.f32 	%f1588, %f1577, %f1587;
	fma.rn.f32 	%f1589, %f1578, %f1588, %f1571;
	fma.rn.f32 	%f1590, %f1579, %f1588, %f1572;
	fma.rn.f32 	%f1591, %f1580, %f1588, %f1573;
	ld.shared.v4.f32 	{%f1592, %f1593, %f1594, %f1595}, [%r37+352];
	sub.f32 	%f1596, %f1592, %f7;
	sub.f32 	%f1597, %f1593, %f8;
	sub.f32 	%f1598, %f1594, %f9;
	mul.f32 	%f1599, %f1597, %f1597;
	fma.rn.f32 	%f1600, %f1596, %f1596, %f1599;
	fma.rn.f32 	%f1601, %f1598, %f1598, %f1600;
	add.f32 	%f1602, %f1601, 0f3AA3D70A;
	rsqrt.approx.f32 	%f1603, %f1602;
	mul.f32 	%f1604, %f1603, %f1603;
	mul.f32 	%f1605, %f1603, %f1604;
	mul.f32 	%f1606, %f1595, %f1605;
	fma.rn.f32 	%f1607, %f1596, %f1606, %f1589;
	fma.rn.f32 	%f1608, %f1597, %f1606, %f1590;
	fma.rn.f32 	%f1609, %f1598, %f1606, %f1591;
	ld.shared.v4.f32 	{%f1610, %f1611, %f1612, %f1613}, [%r37+368];
	sub.f32 	%f1614, %f1610, %f7;
	sub.f32 	%f1615, %f1611, %f8;
	sub.f32 	%f1616, %f1612, %f9;
	mul.f32 	%f1617, %f1615, %f1615;
	fma.rn.f32 	%f1618, %f1614, %f1614, %f1617;
	fma.rn.f32 	%f1619, %f1616, %f1616, %f1618;
	add.f32 	%f1620, %f1619, 0f3AA3D70A;
	rsqrt.approx.f32 	%f1621, %f1620;
	mul.f32 	%f1622, %f1621, %f1621;
	mul.f32 	%f1623, %f1621, %f1622;
	mul.f32 	%f1624, %f1613, %f1623;
	fma.rn.f32 	%f1625, %f1614, %f1624, %f1607;
	fma.rn.f32 	%f1626, %f1615, %f1624, %f1608;
	fma.rn.f32 	%f1627, %f1616, %f1624, %f1609;
	ld.shared.v4.f32 	{%f1628, %f1629, %f1630, %f1631}, [%r37+384];
	sub.f32 	%f1632, %f1628, %f7;
	sub.f32 	%f1633, %f1629, %f8;
	sub.f32 	%f1634, %f1630, %f9;
	mul.f32 	%f1635, %f1633, %f1633;
	fma.rn.f32 	%f1636, %f1632, %f1632, %f1635;
	fma.rn.f32 	%f1637, %f1634, %f1634, %f1636;
	add.f32 	%f1638, %f1637, 0f3AA3D70A;
	rsqrt.approx.f32 	%f1639, %f1638;
	mul.f32 	%f1640, %f1639, %f1639;
	mul.f32 	%f1641, %f1639, %f1640;
	mul.f32 	%f1642, %f1631, %f1641;
	fma.rn.f32 	%f1643, %f1632, %f1642, %f1625;
	fma.rn.f32 	%f1644, %f1633, %f1642, %f1626;
	fma.rn.f32 	%f1645, %f1634, %f1642, %f1627;
	ld.shared.v4.f32 	{%f1646, %f1647, %f1648, %f1649}, [%r37+400];
	sub.f32 	%f1650, %f1646, %f7;
	sub.f32 	%f1651, %f1647, %f8;
	sub.f32 	%f1652, %f1648, %f9;
	mul.f32 	%f1653, %f1651, %f1651;
	fma.rn.f32 	%f1654, %f1650, %f1650, %f1653;
	fma.rn.f32 	%f1655, %f1652, %f1652, %f1654;
	add.f32 	%f1656, %f1655, 0f3AA3D70A;
	rsqrt.approx.f32 	%f1657, %f1656;
	mul.f32 	%f1658, %f1657, %f1657;
	mul.f32 	%f1659, %f1657, %f1658;
	mul.f32 	%f1660, %f1649, %f1659;
	fma.rn.f32 	%f1661, %f1650, %f1660, %f1643;
	fma.rn.f32 	%f1662, %f1651, %f1660, %f1644;
	fma.rn.f32 	%f1663, %f1652, %f1660, %f1645;
	ld.shared.v4.f32 	{%f1664, %f1665, %f1666, %f1667}, [%r37+416];
	sub.f32 	%f1668, %f1664, %f7;
	sub.f32 	%f1669, %f1665, %f8;
	sub.f32 	%f1670, %f1666, %f9;
	mul.f32 	%f1671, %f1669, %f1669;
	fma.rn.f32 	%f1672, %f1668, %f1668, %f1671;
	fma.rn.f32 	%f1673, %f1670, %f1670, %f1672;
	add.f32 	%f1674, %f1673, 0f3AA3D70A;
	rsqrt.approx.f32 	%f1675, %f1674;
	mul.f32 	%f1676, %f1675, %f1675;
	mul.f32 	%f1677, %f1675, %f1676;
	mul.f32 	%f1678, %f1667, %f1677;
	fma.rn.f32 	%f1679, %f1668, %f1678, %f1661;
	fma.rn.f32 	%f1680, %f1669, %f1678, %f1662;
	fma.rn.f32 	%f1681, %f1670, %f1678, %f1663;
	ld.shared.v4.f32 	{%f1682, %f1683, %f1684, %f1685}, [%r37+432];
	sub.f32 	%f1686, %f1682, %f7;
	sub.f32 	%f1687, %f1683, %f8;
	sub.f32 	%f1688, %f1684, %f9;
	mul.f32 	%f1689, %f1687, %f1687;
	fma.rn.f32 	%f1690, %f1686, %f1686, %f1689;
	fma.rn.f32 	%f1691, %f1688, %f1688, %f1690;
	add.f32 	%f1692, %f1691, 0f3AA3D70A;
	rsqrt.approx.f32 	%f1693, %f1692;
	mul.f32 	%f1694, %f1693, %f1693;
	mul.f32 	%f1695, %f1693, %f1694;
	mul.f32 	%f1696, %f1685, %f1695;
	fma.rn.f32 	%f1697, %f1686, %f1696, %f1679;
	fma.rn.f32 	%f1698, %f1687, %f1696, %f1680;
	fma.rn.f32 	%f1699, %f1688, %f1696, %f1681;
	ld.shared.v4.f32 	{%f1700, %f1701, %f1702, %f1703}, [%r37+448];
	sub.f32 	%f1704, %f1700, %f7;
	sub.f32 	%f1705, %f1701, %f8;
	sub.f32 	%f1706, %f1702, %f9;
	mul.f32 	%f1707, %f1705, %f1705;
	fma.rn.f32 	%f1708, %f1704, %f1704, %f1707;
	fma.rn.f32 	%f1709, %f1706, %f1706, %f1708;
	add.f32 	%f1710, %f1709, 0f3AA3D70A;
	rsqrt.approx.f32 	%f1711, %f1710;
	mul.f32 	%f1712, %f1711, %f1711;
	mul.f32 	%f1713, %f1711, %f1712;
	mul.f32 	%f1714, %f1703, %f1713;
	fma.rn.f32 	%f1715, %f1704, %f1714, %f1697;
	fma.rn.f32 	%f1716, %f1705, %f1714, %f1698;
	fma.rn.f32 	%f1717, %f1706, %f1714, %f1699;
	ld.shared.v4.f32 	{%f1718, %f1719, %f1720, %f1721}, [%r37+464];
	sub.f32 	%f1722, %f1718, %f7;
	sub.f32 	%f1723, %f1719, %f8;
	sub.f32 	%f1724, %f1720, %f9;
	mul.f32 	%f1725, %f1723, %f1723;
	fma.rn.f32 	%f1726, %f1722, %f1722, %f1725;
	fma.rn.f32 	%f1727, %f1724, %f1724, %f1726;
	add.f32 	%f1728, %f1727, 0f3AA3D70A;
	rsqrt.approx.f32 	%f1729, %f1728;
	mul.f32 	%f1730, %f1729, %f1729;
	mul.f32 	%f1731, %f1729, %f1730;
	mul.f32 	%f1732, %f1721, %f1731;
	fma.rn.f32 	%f1733, %f1722, %f1732, %f1715;
	fma.rn.f32 	%f1734, %f1723, %f1732, %f1716;
	fma.rn.f32 	%f1735, %f1724, %f1732, %f1717;
	ld.shared.v4.f32 	{%f1736, %f1737, %f1738, %f1739}, [%r37+480];
	sub.f32 	%f1740, %f1736, %f7;
	sub.f32 	%f1741, %f1737, %f8;
	sub.f32 	%f1742, %f1738, %f9;
	mul.f32 	%f1743, %f1741, %f1741;
	fma.rn.f32 	%f1744, %f1740, %f1740, %f1743;
	fma.rn.f32 	%f1745, %f1742, %f1742, %f1744;
	add.f32 	%f1746, %f1745, 0f3AA3D70A;
	rsqrt.approx.f32 	%f1747, %f1746;
	mul.f32 	%f1748, %f1747, %f1747;
	mul.f32 	%f1749, %f1747, %f1748;
	mul.f32 	%f1750, %f1739, %f1749;
	fma.rn.f32 	%f1751, %f1740, %f1750, %f1733;
	fma.rn.f32 	%f1752, %f1741, %f1750, %f1734;
	fma.rn.f32 	%f1753, %f1742, %f1750, %f1735;
	ld.shared.v4.f32 	{%f1754, %f1755, %f1756, %f1757}, [%r37+496];
	sub.f32 	%f1758, %f1754, %f7;
	sub.f32 	%f1759, %f1755, %f8;
	sub.f32 	%f1760, %f1756, %f9;
	mul.f32 	%f1761, %f1759, %f1759;
	fma.rn.f32 	%f1762, %f1758, %f1758, %f1761;
	fma.rn.f32 	%f1763, %f1760, %f1760, %f1762;
	add.f32 	%f1764, %f1763, 0f3AA3D70A;
	rsqrt.approx.f32 	%f1765, %f1764;
	mul.f32 	%f1766, %f1765, %f1765;
	mul.f32 	%f1767, %f1765, %f1766;
	mul.f32 	%f1768, %f1757, %f1767;
	fma.rn.f32 	%f1769, %f1758, %f1768, %f1751;
	fma.rn.f32 	%f1770, %f1759, %f1768, %f1752;
	fma.rn.f32 	%f1771, %f1760, %f1768, %f1753;
	ld.shared.v4.f32 	{%f1772, %f1773, %f1774, %f1775}, [%r37+512];
	sub.f32 	%f1776, %f1772, %f7;
	sub.f32 	%f1777, %f1773, %f8;
	sub.f32 	%f1778, %f1774, %f9;
	mul.f32 	%f1779, %f1777, %f1777;
	fma.rn.f32 	%f1780, %f1776, %f1776, %f1779;
	fma.rn.f32 	%f1781, %f1778, %f1778, %f1780;
	add.f32 	%f1782, %f1781, 0f3AA3D70A;
	rsqrt.approx.f32 	%f1783, %f1782;
	mul.f32 	%f1784, %f1783, %f1783;
	mul.f32 	%f1785, %f1783, %f1784;
	mul.f32 	%f1786, %f1775, %f1785;
	fma.rn.f32 	%f1787, %f1776, %f1786, %f1769;
	fma.rn.f32 	%f1788, %f1777, %f1786, %f1770;
	fma.rn.f32 	%f1789, %f1778, %f1786, %f1771;
	ld.shared.v4.f32 	{%f1790, %f1791, %f1792, %f1793}, [%r37+528];
	sub.f32 	%f1794, %f1790, %f7;
	sub.f32 	%f1795, %f1791, %f8;
	sub.f32 	%f1796, %f1792, %f9;
	mul.f32 	%f1797, %f1795, %f1795;
	fma.rn.f32 	%f1798, %f1794, %f1794, %f1797;
	fma.rn.f32 	%f1799, %f1796, %f1796, %f1798;
	add.f32 	%f1800, %f1799, 0f3AA3D70A;
	rsqrt.approx.f32 	%f1801, %f1800;
	mul.f32 	%f1802, %f1801, %f1801;
	mul.f32 	%f1803, %f1801, %f1802;
	mul.f32 	%f1804, %f1793, %f1803;
	fma.rn.f32 	%f1805, %f1794, %f1804, %f1787;
	fma.rn.f32 	%f1806, %f1795, %f1804, %f1788;
	fma.rn.f32 	%f1807, %f1796, %f1804, %f1789;
	ld.shared.v4.f32 	{%f1808, %f1809, %f1810, %f1811}, [%r37+544];
	sub.f32 	%f1812, %f1808, %f7;
	sub.f32 	%f1813, %f1809, %f8;
	sub.f32 	%f1814, %f1810, %f9;
	mul.f32 	%f1815, %f1813, %f1813;
	fma.rn.f32 	%f1816, %f1812, %f1812, %f1815;
	fma.rn.f32 	%f1817, %f1814, %f1814, %f1816;
	add.f32 	%f1818, %f1817, 0f3AA3D70A;
	rsqrt.approx.f32 	%f1819, %f1818;
	mul.f32 	%f1820, %f1819, %f1819;
	mul.f32 	%f1821, %f1819, %f1820;
	mul.f32 	%f1822, %f1811, %f1821;
	fma.rn.f32 	%f1823, %f1812, %f1822, %f1805;
	fma.rn.f32 	%f1824, %f1813, %f1822, %f1806;
	fma.rn.f32 	%f1825, %f1814, %f1822, %f1807;
	ld.shared.v4.f32 	{%f1826, %f1827, %f1828, %f1829}, [%r37+560];
	sub.f32 	%f1830, %f1826, %f7;
	sub.f32 	%f1831, %f1827, %f8;
	sub.f32 	%f1832, %f1828, %f9;
	mul.f32 	%f1833, %f1831, %f1831;
	fma.rn.f32 	%f1834, %f1830, %f1830, %f1833;
	fma.rn.f32 	%f1835, %f1832, %f1832, %f1834;
	add.f32 	%f1836, %f1835, 0f3AA3D70A;
	rsqrt.approx.f32 	%f1837, %f1836;
	mul.f32 	%f1838, %f1837, %f1837;
	mul.f32 	%f1839, %f1837, %f1838;
	mul.f32 	%f1840, %f1829, %f1839;
	fma.rn.f32 	%f1841, %f1830, %f1840, %f1823;
	fma.rn.f32 	%f1842, %f1831, %f1840, %f1824;
	fma.rn.f32 	%f1843, %f1832, %f1840, %f1825;
	ld.shared.v4.f32 	{%f1844, %f1845, %f1846, %f1847}, [%r37+576];
	sub.f32 	%f1848, %f1844, %f7;
	sub.f32 	%f1849, %f1845, %f8;
	sub.f32 	%f1850, %f1846, %f9;
	mul.f32 	%f1851, %f1849, %f1849;
	fma.rn.f32 	%f1852, %f1848, %f1848, %f1851;
	fma.rn.f32 	%f1853, %f1850, %f1850, %f1852;
	add.f32 	%f1854, %f1853, 0f3AA3D70A;
	rsqrt.approx.f32 	%f1855, %f1854;
	mul.f32 	%f1856, %f1855, %f1855;
	mul.f32 	%f1857, %f1855, %f1856;
	mul.f32 	%f1858, %f1847, %f1857;
	fma.rn.f32 	%f1859, %f1848, %f1858, %f1841;
	fma.rn.f32 	%f1860, %f1849, %f1858, %f1842;
	fma.rn.f32 	%f1861, %f1850, %f1858, %f1843;
	ld.shared.v4.f32 	{%f1862, %f1863, %f1864, %f1865}, [%r37+592];
	sub.f32 	%f1866, %f1862, %f7;
	sub.f32 	%f1867, %f1863, %f8;
	sub.f32 	%f1868, %f1864, %f9;
	mul.f32 	%f1869, %f1867, %f1867;
	fma.rn.f32 	%f1870, %f1866, %f1866, %f1869;
	fma.rn.f32 	%f1871, %f1868, %f1868, %f1870;
	add.f32 	%f1872, %f1871, 0f3AA3D70A;
	rsqrt.approx.f32 	%f1873, %f1872;
	mul.f32 	%f1874, %f1873, %f1873;
	mul.f32 	%f1875, %f1873, %f1874;
	mul.f32 	%f1876, %f1865, %f1875;
	fma.rn.f32 	%f1877, %f1866, %f1876, %f1859;
	fma.rn.f32 	%f1878, %f1867, %f1876, %f1860;
	fma.rn.f32 	%f1879, %f1868, %f1876, %f1861;
	ld.shared.v4.f32 	{%f1880, %f1881, %f1882, %f1883}, [%r37+608];
	sub.f32 	%f1884, %f1880, %f7;
	sub.f32 	%f1885, %f1881, %f8;
	sub.f32 	%f1886, %f1882, %f9;
	mul.f32 	%f1887, %f1885, %f1885;
	fma.rn.f32 	%f1888, %f1884, %f1884, %f1887;
	fma.rn.f32 	%f1889, %f1886, %f1886, %f1888;
	add.f32 	%f1890, %f1889, 0f3AA3D70A;
	rsqrt.approx.f32 	%f1891, %f1890;
	mul.f32 	%f1892, %f1891, %f1891;
	mul.f32 	%f1893, %f1891, %f1892;
	mul.f32 	%f1894, %f1883, %f1893;
	fma.rn.f32 	%f1895, %f1884, %f1894, %f1877;
	fma.rn.f32 	%f1896, %f1885, %f1894, %f1878;
	fma.rn.f32 	%f1897, %f1886, %f1894, %f1879;
	ld.shared.v4.f32 	{%f1898, %f1899, %f1900, %f1901}, [%r37+624];
	sub.f32 	%f1902, %f1898, %f7;
	sub.f32 	%f1903, %f1899, %f8;
	sub.f32 	%f1904, %f1900, %f9;
	mul.f32 	%f1905, %f1903, %f1903;
	fma.rn.f32 	%f1906, %f1902, %f1902, %f1905;
	fma.rn.f32 	%f1907, %f1904, %f1904, %f1906;
	add.f32 	%f1908, %f1907, 0f3AA3D70A;
	rsqrt.approx.f32 	%f1909, %f1908;
	mul.f32 	%f1910, %f1909, %f1909;
	mul.f32 	%f1911, %f1909, %f1910;
	mul.f32 	%f1912, %f1901, %f1911;
	fma.rn.f32 	%f1913, %f1902, %f1912, %f1895;
	fma.rn.f32 	%f1914, %f1903, %f1912, %f1896;
	fma.rn.f32 	%f1915, %f1904, %f1912, %f1897;
	ld.shared.v4.f32 	{%f1916, %f1917, %f1918, %f1919}, [%r37+640];
	sub.f32 	%f1920, %f1916, %f7;
	sub.f32 	%f1921, %f1917, %f8;
	sub.f32 	%f1922, %f1918, %f9;
	mul.f32 	%f1923, %f1921, %f1921;
	fma.rn.f32 	%f1924, %f1920, %f1920, %f1923;
	fma.rn.f32 	%f1925, %f1922, %f1922, %f1924;
	add.f32 	%f1926, %f1925, 0f3AA3D70A;
	rsqrt.approx.f32 	%f1927, %f1926;
	mul.f32 	%f1928, %f1927, %f1927;
	mul.f32 	%f1929, %f1927, %f1928;
	mul.f32 	%f1930, %f1919, %f1929;
	fma.rn.f32 	%f1931, %f1920, %f1930, %f1913;
	fma.rn.f32 	%f1932, %f1921, %f1930, %f1914;
	fma.rn.f32 	%f1933, %f1922, %f1930, %f1915;
	ld.shared.v4.f32 	{%f1934, %f1935, %f1936, %f1937}, [%r37+656];
	sub.f32 	%f1938, %f1934, %f7;
	sub.f32 	%f1939, %f1935, %f8;
	sub.f32 	%f1940, %f1936, %f9;
	mul.f32 	%f1941, %f1939, %f1939;
	fma.rn.f32 	%f1942, %f1938, %f1938, %f1941;
	fma.rn.f32 	%f1943, %f1940, %f1940, %f1942;
	add.f32 	%f1944, %f1943, 0f3AA3D70A;
	rsqrt.approx.f32 	%f1945, %f1944;
	mul.f32 	%f1946, %f1945, %f1945;
	mul.f32 	%f1947, %f1945, %f1946;
	mul.f32 	%f1948, %f1937, %f1947;
	fma.rn.f32 	%f1949, %f1938, %f1948, %f1931;
	fma.rn.f32 	%f1950, %f1939, %f1948, %f1932;
	fma.rn.f32 	%f1951, %f1940, %f1948, %f1933;
	ld.shared.v4.f32 	{%f1952, %f1953, %f1954, %f1955}, [%r37+672];
	sub.f32 	%f1956, %f1952, %f7;
	sub.f32 	%f1957, %f1953, %f8;
	sub.f32 	%f1958, %f1954, %f9;
	mul.f32 	%f1959, %f1957, %f1957;
	fma.rn.f32 	%f1960, %f1956, %f1956, %f1959;
	fma.rn.f32 	%f1961, %f1958, %f1958, %f1960;
	add.f32 	%f1962, %f1961, 0f3AA3D70A;
	rsqrt.approx.f32 	%f1963, %f1962;
	mul.f32 	%f1964, %f1963, %f1963;
	mul.f32 	%f1965, %f1963, %f1964;
	mul.f32 	%f1966, %f1955, %f1965;
	fma.rn.f32 	%f1967, %f1956, %f1966, %f1949;
	fma.rn.f32 	%f1968, %f1957, %f1966, %f1950;
	fma.rn.f32 	%f1969, %f1958, %f1966, %f1951;
	ld.shared.v4.f32 	{%f1970, %f1971, %f1972, %f1973}, [%r37+688];
	sub.f32 	%f1974, %f1970, %f7;
	sub.f32 	%f1975, %f1971, %f8;
	sub.f32 	%f1976, %f1972, %f9;
	mul.f32 	%f1977, %f1975, %f1975;
	fma.rn.f32 	%f1978, %f1974, %f1974, %f1977;
	fma.rn.f32 	%f1979, %f1976, %f1976, %f1978;
	add.f32 	%f1980, %f1979, 0f3AA3D70A;
	rsqrt.approx.f32 	%f1981, %f1980;
	mul.f32 	%f1982, %f1981, %f1981;
	mul.f32 	%f1983, %f1981, %f1982;
	mul.f32 	%f1984, %f1973, %f1983;
	fma.rn.f32 	%f1985, %f1974, %f1984, %f1967;
	fma.rn.f32 	%f1986, %f1975, %f1984, %f1968;
	fma.rn.f32 	%f1987, %f1976, %f1984, %f1969;
	ld.shared.v4.f32 	{%f1988, %f1989, %f1990, %f1991}, [%r37+704];
	sub.f32 	%f1992, %f1988, %f7;
	sub.f32 	%f1993, %f1989, %f8;
	sub.f32 	%f1994, %f1990, %f9;
	mul.f32 	%f1995, %f1993, %f1993;
	fma.rn.f32 	%f1996, %f1992, %f1992, %f1995;
	fma.rn.f32 	%f1997, %f1994, %f1994, %f1996;
	add.f32 	%f1998, %f1997, 0f3AA3D70A;
	rsqrt.approx.f32 	%f1999, %f1998;
	mul.f32 	%f2000, %f1999, %f1999;
	mul.f32 	%f2001, %f1999, %f2000;
	mul.f32 	%f2002, %f1991, %f2001;
	fma.rn.f32 	%f2003, %f1992, %f2002, %f1985;
	fma.rn.f32 	%f2004, %f1993, %f2002, %f1986;
	fma.rn.f32 	%f2005, %f1994, %f2002, %f1987;
	ld.shared.v4.f32 	{%f2006, %f2007, %f2008, %f2009}, [%r37+720];
	sub.f32 	%f2010, %f2006, %f7;
	sub.f32 	%f2011, %f2007, %f8;
	sub.f32 	%f2012, %f2008, %f9;
	mul.f32 	%f2013, %f2011, %f2011;
	fma.rn.f32 	%f2014, %f2010, %f2010, %f2013;
	fma.rn.f32 	%f2015, %f2012, %f2012, %f2014;
	add.f32 	%f2016, %f2015, 0f3AA3D70A;
	rsqrt.approx.f32 	%f2017, %f2016;
	mul.f32 	%f2018, %f2017, %f2017;
	mul.f32 	%f2019, %f2017, %f2018;
	mul.f32 	%f2020, %f2009, %f2019;
	fma.rn.f32 	%f2021, %f2010, %f2020, %f2003;
	fma.rn.f32 	%f2022, %f2011, %f2020, %f2004;
	fma.rn.f32 	%f2023, %f2012, %f2020, %f2005;
	ld.shared.v4.f32 	{%f2024, %f2025, %f2026, %f2027}, [%r37+736];
	sub.f32 	%f2028, %f2024, %f7;
	sub.f32 	%f2029, %f2025, %f8;
	sub.f32 	%f2030, %f2026, %f9;
	mul.f32 	%f2031, %f2029, %f2029;
	fma.rn.f32 	%f2032, %f2028, %f2028, %f2031;
	fma.rn.f32 	%f2033, %f2030, %f2030, %f2032;
	add.f32 	%f2034, %f2033, 0f3AA3D70A;
	rsqrt.approx.f32 	%f2035, %f2034;
	mul.f32 	%f2036, %f2035, %f2035;
	mul.f32 	%f2037, %f2035, %f2036;
	mul.f32 	%f2038, %f2027, %f2037;
	fma.rn.f32 	%f2039, %f2028, %f2038, %f2021;
	fma.rn.f32 	%f2040, %f2029, %f2038, %f2022;
	fma.rn.f32 	%f2041, %f2030, %f2038, %f2023;
	ld.shared.v4.f32 	{%f2042, %f2043, %f2044, %f2045}, [%r37+752];
	sub.f32 	%f2046, %f2042, %f7;
	sub.f32 	%f2047, %f2043, %f8;
	sub.f32 	%f2048, %f2044, %f9;
	mul.f32 	%f2049, %f2047, %f2047;
	fma.rn.f32 	%f2050, %f2046, %f2046, %f2049;
	fma.rn.f32 	%f2051, %f2048, %f2048, %f2050;
	add.f32 	%f2052, %f2051, 0f3AA3D70A;
	rsqrt.approx.f32 	%f2053, %f2052;
	mul.f32 	%f2054, %f2053, %f2053;
	mul.f32 	%f2055, %f2053, %f2054;
	mul.f32 	%f2056, %f2045, %f2055;
	fma.rn.f32 	%f2057, %f2046, %f2056, %f2039;
	fma.rn.f32 	%f2058, %f2047, %f2056, %f2040;
	fma.rn.f32 	%f2059, %f2048, %f2056, %f2041;
	ld.shared.v4.f32 	{%f2060, %f2061, %f2062, %f2063}, [%r37+768];
	sub.f32 	%f2064, %f2060, %f7;
	sub.f32 	%f2065, %f2061, %f8;
	sub.f32 	%f2066, %f2062, %f9;
	mul.f32 	%f2067, %f2065, %f2065;
	fma.rn.f32 	%f2068, %f2064, %f2064, %f2067;
	fma.rn.f32 	%f2069, %f2066, %f2066, %f2068;
	add.f32 	%f2070, %f2069, 0f3AA3D70A;
	rsqrt.approx.f32 	%f2071, %f2070;
	mul.f32 	%f2072, %f2071, %f2071;
	mul.f32 	%f2073, %f2071, %f2072;
	mul.f32 	%f2074, %f2063, %f2073;
	fma.rn.f32 	%f2075, %f2064, %f2074, %f2057;
	fma.rn.f32 	%f2076, %f2065, %f2074, %f2058;
	fma.rn.f32 	%f2077, %f2066, %f2074, %f2059;
	ld.shared.v4.f32 	{%f2078, %f2079, %f2080, %f2081}, [%r37+784];
	sub.f32 	%f2082, %f2078, %f7;
	sub.f32 	%f2083, %f2079, %f8;
	sub.f32 	%f2084, %f2080, %f9;
	mul.f32 	%f2085, %f2083, %f2083;
	fma.rn.f32 	%f2086, %f2082, %f2082, %f2085;
	fma.rn.f32 	%f2087, %f2084, %f2084, %f2086;
	add.f32 	%f2088, %f2087, 0f3AA3D70A;
	rsqrt.approx.f32 	%f2089, %f2088;
	mul.f32 	%f2090, %f2089, %f2089;
	mul.f32 	%f2091, %f2089, %f2090;
	mul.f32 	%f2092, %f2081, %f2091;
	fma.rn.f32 	%f2093, %f2082, %f2092, %f2075;
	fma.rn.f32 	%f2094, %f2083, %f2092, %f2076;
	fma.rn.f32 	%f2095, %f2084, %f2092, %f2077;
	ld.shared.v4.f32 	{%f2096, %f2097, %f2098, %f2099}, [%r37+800];
	sub.f32 	%f2100, %f2096, %f7;
	sub.f32 	%f2101, %f2097, %f8;
	sub.f32 	%f2102, %f2098, %f9;
	mul.f32 	%f2103, %f2101, %f2101;
	fma.rn.f32 	%f2104, %f2100, %f2100, %f2103;
	fma.rn.f32 	%f2105, %f2102, %f2102, %f2104;
	add.f32 	%f2106, %f2105, 0f3AA3D70A;
	rsqrt.approx.f32 	%f2107, %f2106;
	mul.f32 	%f2108, %f2107, %f2107;
	mul.f32 	%f2109, %f2107, %f2108;
	mul.f32 	%f2110, %f2099, %f2109;
	fma.rn.f32 	%f2111, %f2100, %f2110, %f2093;
	fma.rn.f32 	%f2112, %f2101, %f2110, %f2094;
	fma.rn.f32 	%f2113, %f2102, %f2110, %f2095;
	ld.shared.v4.f32 	{%f2114, %f2115, %f2116, %f2117}, [%r37+816];
	sub.f32 	%f2118, %f2114, %f7;
	sub.f32 	%f2119, %f2115, %f8;
	sub.f32 	%f2120, %f2116, %f9;
	mul.f32 	%f2121, %f2119, %f2119;
	fma.rn.f32 	%f2122, %f2118, %f2118, %f2121;
	fma.rn.f32 	%f2123, %f2120, %f2120, %f2122;
	add.f32 	%f2124, %f2123, 0f3AA3D70A;
	rsqrt.approx.f32 	%f2125, %f2124;
	mul.f32 	%f2126, %f2125, %f2125;
	mul.f32 	%f2127, %f2125, %f2126;
	mul.f32 	%f2128, %f2117, %f2127;
	fma.rn.f32 	%f2129, %f2118, %f2128, %f2111;
	fma.rn.f32 	%f2130, %f2119, %f2128, %f2112;
	fma.rn.f32 	%f2131, %f2120, %f2128, %f2113;
	ld.shared.v4.f32 	{%f2132, %f2133, %f2134, %f2135}, [%r37+832];
	sub.f32 	%f2136, %f2132, %f7;
	sub.f32 	%f2137, %f2133, %f8;
	sub.f32 	%f2138, %f2134, %f9;
	mul.f32 	%f2139, %f2137, %f2137;
	fma.rn.f32 	%f2140, %f2136, %f2136, %f2139;
	fma.rn.f32 	%f2141, %f2138, %f2138, %f2140;
	add.f32 	%f2142, %f2141, 0f3AA3D70A;
	rsqrt.approx.f32 	%f2143, %f2142;
	mul.f32 	%f2144, %f2143, %f2143;
	mul.f32 	%f2145, %f2143, %f2144;
	mul.f32 	%f2146, %f2135, %f2145;
	fma.rn.f32 	%f2147, %f2136, %f2146, %f2129;
	fma.rn.f32 	%f2148, %f2137, %f2146, %f2130;
	fma.rn.f32 	%f2149, %f2138, %f2146, %f2131;
	ld.shared.v4.f32 	{%f2150, %f2151, %f2152, %f2153}, [%r37+848];
	sub.f32 	%f2154, %f2150, %f7;
	sub.f32 	%f2155, %f2151, %f8;
	sub.f32 	%f2156, %f2152, %f9;
	mul.f32 	%f2157, %f2155, %f2155;
	fma.rn.f32 	%f2158, %f2154, %f2154, %f2157;
	fma.rn.f32 	%f2159, %f2156, %f2156, %f2158;
	add.f32 	%f2160, %f2159, 0f3AA3D70A;
	rsqrt.approx.f32 	%f2161, %f2160;
	mul.f32 	%f2162, %f2161, %f2161;
	mul.f32 	%f2163, %f2161, %f2162;
	mul.f32 	%f2164, %f2153, %f2163;
	fma.rn.f32 	%f2165, %f2154, %f2164, %f2147;
	fma.rn.f32 	%f2166, %f2155, %f2164, %f2148;
	fma.rn.f32 	%f2167, %f2156, %f2164, %f2149;
	ld.shared.v4.f32 	{%f2168, %f2169, %f2170, %f2171}, [%r37+864];
	sub.f32 	%f2172, %f2168, %f7;
	sub.f32 	%f2173, %f2169, %f8;
	sub.f32 	%f2174, %f2170, %f9;
	mul.f32 	%f2175, %f2173, %f2173;
	fma.rn.f32 	%f2176, %f2172, %f2172, %f2175;
	fma.rn.f32 	%f2177, %f2174, %f2174, %f2176;
	add.f32 	%f2178, %f2177, 0f3AA3D70A;
	rsqrt.approx.f32 	%f2179, %f2178;
	mul.f32 	%f2180, %f2179, %f2179;
	mul.f32 	%f2181, %f2179, %f2180;
	mul.f32 	%f2182, %f2171, %f2181;
	fma.rn.f32 	%f2183, %f2172, %f2182, %f2165;
	fma.rn.f32 	%f2184, %f2173, %f2182, %f2166;
	fma.rn.f32 	%f2185, %f2174, %f2182, %f2167;
	ld.shared.v4.f32 	{%f2186, %f2187, %f2188, %f2189}, [%r37+880];
	sub.f32 	%f2190, %f2186, %f7;
	sub.f32 	%f2191, %f2187, %f8;
	sub.f32 	%f2192, %f2188, %f9;
	mul.f32 	%f2193, %f2191, %f2191;
	fma.rn.f32 	%f2194, %f2190, %f2190, %f2193;
	fma.rn.f32 	%f2195, %f2192, %f2192, %f2194;
	add.f32 	%f2196, %f2195, 0f3AA3D70A;
	rsqrt.approx.f32 	%f2197, %f2196;
	mul.f32 	%f2198, %f2197, %f2197;
	mul.f32 	%f2199, %f2197, %f2198;
	mul.f32 	%f2200, %f2189, %f2199;
	fma.rn.f32 	%f2201, %f2190, %f2200, %f2183;
	fma.rn.f32 	%f2202, %f2191, %f2200, %f2184;
	fma.rn.f32 	%f2203, %f2192, %f2200, %f2185;
	ld.shared.v4.f32 	{%f2204, %f2205, %f2206, %f2207}, [%r37+896];
	sub.f32 	%f2208, %f2204, %f7;
	sub.f32 	%f2209, %f2205, %f8;
	sub.f32 	%f2210, %f2206, %f9;
	mul.f32 	%f2211, %f2209, %f2209;
	fma.rn.f32 	%f2212, %f2208, %f2208, %f2211;
	fma.rn.f32 	%f2213, %f2210, %f2210, %f2212;
	add.f32 	%f2214, %f2213, 0f3AA3D70A;
	rsqrt.approx.f32 	%f2215, %f2214;
	mul.f32 	%f2216, %f2215, %f2215;
	mul.f32 	%f2217, %f2215, %f2216;
	mul.f32 	%f2218, %f2207, %f2217;
	fma.rn.f32 	%f2219, %f2208, %f2218, %f2201;
	fma.rn.f32 	%f2220, %f2209, %f2218, %f2202;
	fma.rn.f32 	%f2221, %f2210, %f2218, %f2203;
	ld.shared.v4.f32 	{%f2222, %f2223, %f2224, %f2225}, [%r37+912];
	sub.f32 	%f2226, %f2222, %f7;
	sub.f32 	%f2227, %f2223, %f8;
	sub.f32 	%f2228, %f2224, %f9;
	mul.f32 	%f2229, %f2227, %f2227;
	fma.rn.f32 	%f2230, %f2226, %f2226, %f2229;
	fma.rn.f32 	%f2231, %f2228, %f2228, %f2230;
	add.f32 	%f2232, %f2231, 0f3AA3D70A;
	rsqrt.approx.f32 	%f2233, %f2232;
	mul.f32 	%f2234, %f2233, %f2233;
	mul.f32 	%f2235, %f2233, %f2234;
	mul.f32 	%f2236, %f2225, %f2235;
	fma.rn.f32 	%f2237, %f2226, %f2236, %f2219;
	fma.rn.f32 	%f2238, %f2227, %f2236, %f2220;
	fma.rn.f32 	%f2239, %f2228, %f2236, %f2221;
	ld.shared.v4.f32 	{%f2240, %f2241, %f2242, %f2243}, [%r37+928];
	sub.f32 	%f2244, %f2240, %f7;
	sub.f32 	%f2245, %f2241, %f8;
	sub.f32 	%f2246, %f2242, %f9;
	mul.f32 	%f2247, %f2245, %f2245;
	fma.rn.f32 	%f2248, %f2244, %f2244, %f2247;
	fma.rn.f32 	%f2249, %f2246, %f2246, %f2248;
	add.f32 	%f2250, %f2249, 0f3AA3D70A;
	rsqrt.approx.f32 	%f2251, %f2250;
	mul.f32 	%f2252, %f2251, %f2251;
	mul.f32 	%f2253, %f2251, %f2252;
	mul.f32 	%f2254, %f2243, %f2253;
	fma.rn.f32 	%f2255, %f2244, %f2254, %f2237;
	fma.rn.f32 	%f2256, %f2245, %f2254, %f2238;
	fma.rn.f32 	%f2257, %f2246, %f2254, %f2239;
	ld.shared.v4.f32 	{%f2258, %f2259, %f2260, %f2261}, [%r37+944];
	sub.f32 	%f2262, %f2258, %f7;
	sub.f32 	%f2263, %f2259, %f8;
	sub.f32 	%f2264, %f2260, %f9;
	mul.f32 	%f2265, %f2263, %f2263;
	fma.rn.f32 	%f2266, %f2262, %f2262, %f2265;
	fma.rn.f32 	%f2267, %f2264, %f2264, %f2266;
	add.f32 	%f2268, %f2267, 0f3AA3D70A;
	rsqrt.approx.f32 	%f2269, %f2268;
	mul.f32 	%f2270, %f2269, %f2269;
	mul.f32 	%f2271, %f2269, %f2270;
	mul.f32 	%f2272, %f2261, %f2271;
	fma.rn.f32 	%f2273, %f2262, %f2272, %f2255;
	fma.rn.f32 	%f2274, %f2263, %f2272, %f2256;
	fma.rn.f32 	%f2275, %f2264, %f2272, %f2257;
	ld.shared.v4.f32 	{%f2276, %f2277, %f2278, %f2279}, [%r37+960];
	sub.f32 	%f2280, %f2276, %f7;
	sub.f32 	%f2281, %f2277, %f8;
	sub.f32 	%f2282, %f2278, %f9;
	mul.f32 	%f2283, %f2281, %f2281;
	fma.rn.f32 	%f2284, %f2280, %f2280, %f2283;
	fma.rn.f32 	%f2285, %f2282, %f2282, %f2284;
	add.f32 	%f2286, %f2285, 0f3AA3D70A;
	rsqrt.approx.f32 	%f2287, %f2286;
	mul.f32 	%f2288, %f2287, %f2287;
	mul.f32 	%f2289, %f2287, %f2288;
	mul.f32 	%f2290, %f2279, %f2289;
	fma.rn.f32 	%f2291, %f2280, %f2290, %f2273;
	fma.rn.f32 	%f2292, %f2281, %f2290, %f2274;
	fma.rn.f32 	%f2293, %f2282, %f2290, %f2275;
	ld.shared.v4.f32 	{%f2294, %f2295, %f2296, %f2297}, [%r37+976];
	sub.f32 	%f2298, %f2294, %f7;
	sub.f32 	%f2299, %f2295, %f8;
	sub.f32 	%f2300, %f2296, %f9;
	mul.f32 	%f2301, %f2299, %f2299;
	fma.rn.f32 	%f2302, %f2298, %f2298, %f2301;
	fma.rn.f32 	%f2303, %f2300, %f2300, %f2302;
	add.f32 	%f2304, %f2303, 0f3AA3D70A;
	rsqrt.approx.f32 	%f2305, %f2304;
	mul.f32 	%f2306, %f2305, %f2305;
	mul.f32 	%f2307, %f2305, %f2306;
	mul.f32 	%f2308, %f2297, %f2307;
	fma.rn.f32 	%f2309, %f2298, %f2308, %f2291;
	fma.rn.f32 	%f2310, %f2299, %f2308, %f2292;
	fma.rn.f32 	%f2311, %f2300, %f2308, %f2293;
	ld.shared.v4.f32 	{%f2312, %f2313, %f2314, %f2315}, [%r37+992];
	sub.f32 	%f2316, %f2312, %f7;
	sub.f32 	%f2317, %f2313, %f8;
	sub.f32 	%f2318, %f2314, %f9;
	mul.f32 	%f2319, %f2317, %f2317;
	fma.rn.f32 	%f2320, %f2316, %f2316, %f2319;
	fma.rn.f32 	%f2321, %f2318, %f2318, %f2320;
	add.f32 	%f2322, %f2321, 0f3AA3D70A;
	rsqrt.approx.f32 	%f2323, %f2322;
	mul.f32 	%f2324, %f2323, %f2323;
	mul.f32 	%f2325, %f2323, %f2324;
	mul.f32 	%f2326, %f2315, %f2325;
	fma.rn.f32 	%f2327, %f2316, %f2326, %f2309;
	fma.rn.f32 	%f2328, %f2317, %f2326, %f2310;
	fma.rn.f32 	%f2329, %f2318, %f2326, %f2311;
	ld.shared.v4.f32 	{%f2330, %f2331, %f2332, %f2333}, [%r37+1008];
	sub.f32 	%f2334, %f2330, %f7;
	sub.f32 	%f2335, %f2331, %f8;
	sub.f32 	%f2336, %f2332, %f9;
	mul.f32 	%f2337, %f2335, %f2335;
	fma.rn.f32 	%f2338, %f2334, %f2334, %f2337;
	fma.rn.f32 	%f2339, %f2336, %f2336, %f2338;
	add.f32 	%f2340, %f2339, 0f3AA3D70A;
	rsqrt.approx.f32 	%f2341, %f2340;
	mul.f32 	%f2342, %f2341, %f2341;
	mul.f32 	%f2343, %f2341, %f2342;
	mul.f32 	%f2344, %f2333, %f2343;
	fma.rn.f32 	%f2379, %f2334, %f2344, %f2327;
	fma.rn.f32 	%f2380, %f2335, %f2344, %f2328;
	fma.rn.f32 	%f2381, %f2336, %f2344, %f2329;
	add.s32 	%r38, %r38, 128;
	add.s32 	%r37, %r37, 2048;
	setp.ne.s32 	%p4, %r38, 0;
	@%p4 bra 	$L__BB0_5;
$L__BB0_6:
	setp.eq.s32 	%p5, %r6, 0;
	@%p5 bra 	$L__BB0_9;
	mov.b32 	%r41, 0;
$L__BB0_8:
	.pragma "nounroll";
	shl.b32 	%r33, %r40, 4;
	add.s32 	%r35, %r27, %r33;
	ld.shared.v4.f32 	{%f2345, %f2346, %f2347, %f2348}, [%r35];
	sub.f32 	%f2349, %f2345, %f7;
	sub.f32 	%f2350, %f2346, %f8;
	sub.f32 	%f2351, %f2347, %f9;
	mul.f32 	%f2352, %f2350, %f2350;
	fma.rn.f32 	%f2353, %f2349, %f2349, %f2352;
	fma.rn.f32 	%f2354, %f2351, %f2351, %f2353;
	add.f32 	%f2355, %f2354, 0f3AA3D70A;
	rsqrt.approx.f32 	%f2356, %f2355;
	mul.f32 	%f2357, %f2356, %f2356;
	mul.f32 	%f2358, %f2356, %f2357;
	mul.f32 	%f2359, %f2348, %f2358;
	fma.rn.f32 	%f2379, %f2349, %f2359, %f2379;
	fma.rn.f32 	%f2380, %f2350, %f2359, %f2380;
	fma.rn.f32 	%f2381, %f2351, %f2359, %f2381;
	add.s32 	%r40, %r40, 1;
	add.s32 	%r41, %r41, 1;
	setp.ne.s32 	%p6, %r41, %r6;
	@%p6 bra 	$L__BB0_8;
$L__BB0_9:
	bar.sync 	0;
	add.s32 	%r36, %r36, 1;
	setp.ne.s32 	%p7, %r36, %r4;
	@%p7 bra 	$L__BB0_3;
$L__BB0_10:
	ld.param.u64 	%rd24, [integrateBodies_param_0];
	cvta.to.global.u64 	%rd19, %rd3;
	add.s64 	%rd21, %rd19, %rd15;
	ld.global.v4.f32 	{%f2360, %f2361, %f2362, %f2363}, [%rd21];
	fma.rn.f32 	%f2364, %f2, %f2379, %f2360;
	fma.rn.f32 	%f2365, %f2, %f2380, %f2361;
	fma.rn.f32 	%f2366, %f2, %f2381, %f2362;
	mul.f32 	%f2367, %f1, %f2364;
	mul.f32 	%f2368, %f1, %f2365;
	mul.f32 	%f2369, %f1, %f2366;
	fma.rn.f32 	%f2370, %f2, %f2367, %f7;
	fma.rn.f32 	%f2371, %f2, %f2368, %f8;
	fma.rn.f32 	%f2372, %f2, %f2369, %f9;
	cvta.to.global.u64 	%rd22, %rd24;
	add.s64 	%rd23, %rd22, %rd15;
	st.global.v4.f32 	[%rd23], {%f2370, %f2371, %f2372, %f6};
	st.global.v4.f32 	[%rd21], {%f2367, %f2368, %f2369, %f2363};
$L__BB0_11:
	ret;

}


// ===== COMPILED SASS (sm_100) =====

	.target	sm_100

	.elftype	@"ET_EXEC"


//--------------------- .note.nv.tkinfo           --------------------------
	.section	.note.nv.tkinfo,"",@"SHT_NOTE"
	.sectionflags	@"SHF_NOTE_NV_TKINFO"
	.tkinfo
        /*0018*/ 	.word	0x00000002
        /*0030*/ 	.string	""
        /*0030*/ 	.string	"ptxas"
        /*0030*/ 	.string	"Cuda compilation tools, release 13.0, V13.0.88"
        /*0030*/ 	.string	"Build cuda_13.0.r13.0/compiler.36424714_0"
        /*0030*/ 	.string	"-arch sm_100 -m 64 "



//--------------------- .note.nv.cuinfo           --------------------------
	.section	.note.nv.cuinfo,"",@"SHT_NOTE"
	.sectionflags	@"SHF_NOTE_NV_CUINFO"
        /*0018*/ 	.short	0x0002
        /*001a*/ 	.short	0x0064
        /*001c*/ 	.short	0x0082
	.zero		2


//--------------------- .nv.info                  --------------------------
	.section	.nv.info,"",@"SHT_CUDA_INFO"
	.align	4


	//----- nvinfo : EIATTR_REGCOUNT
	.align		4
        /*0000*/ 	.byte	0x04, 0x2f
        /*0002*/ 	.short	(.L_1 - .L_0)
	.align		4
.L_0:
        /*0004*/ 	.word	index@(integrateBodies)
        /*0008*/ 	.word	0x00000028


	//----- nvinfo : EIATTR_FRAME_SIZE
	.align		4
.L_1:
        /*000c*/ 	.byte	0x04, 0x11
        /*000e*/ 	.short	(.L_3 - .L_2)
	.align		4
.L_2:
        /*0010*/ 	.word	index@(integrateBodies)
        /*0014*/ 	.word	0x00000000


	//----- nvinfo : EIATTR_MIN_STACK_SIZE
	.align		4
.L_3:
        /*0018*/ 	.byte	0x04, 0x12
        /*001a*/ 	.short	(.L_5 - .L_4)
	.align		4
.L_4:
        /*001c*/ 	.word	index@(integrateBodies)
        /*0020*/ 	.word	0x00000000
.L_5:


//--------------------- .nv.compat                --------------------------
	.section	.nv.compat,"",@"SHT_CUDA_COMPAT_INFO"
	.align	4
        /*0000*/ 	.byte	0x02, 0x09, 0x00, 0x00, 0x02, 0x02, 0x01, 0x00, 0x02, 0x05, 0x05, 0x00, 0x03, 0x07, 0x01, 0x01
        /*0010*/ 	.byte	0x02, 0x03, 0x00, 0x00, 0x02, 0x06, 0x01, 0x00, 0x04, 0x0b, 0x08, 0x00, 0x01, 0x00, 0x00, 0x00
        /*0020*/ 	.byte	0x00, 0x00, 0x00, 0x00


//--------------------- .nv.info.integrateBodies  --------------------------
	.section	.nv.info.integrateBodies,"",@"SHT_CUDA_INFO"
	.sectionflags	@""
	.align	4


	//----- nvinfo : EIATTR_CUDA_API_VERSION
	.align		4
        /*0000*/ 	.byte	0x04, 0x37
        /*0002*/ 	.short	(.L_7 - .L_6)
.L_6:
        /*0004*/ 	.word	0x00000082


	//----- nvinfo : EIATTR_KPARAM_INFO
	.align		4
.L_7:
        /*0008*/ 	.byte	0x04, 0x17
        /*000a*/ 	.short	(.L_9 - .L_8)
.L_8:
        /*000c*/ 	.word	0x00000000
        /*0010*/ 	.short	0x0007
        /*0012*/ 	.short	0x0038
        /*0014*/ 	.byte	0x00, 0xf5, 0x21, 0x00


	//----- nvinfo : EIATTR_KPARAM_INFO
	.align		4
.L_9:
        /*0018*/ 	.byte	0x04, 0x17
        /*001a*/ 	.short	(.L_11 - .L_10)
.L_10:
        /*001c*/ 	.word	0x00000000
        /*0020*/ 	.short	0x0006
        /*0022*/ 	.short	0x0030
        /*0024*/ 	.byte	0x00, 0xf5, 0x21, 0x00


	//----- nvinfo : EIATTR_KPARAM_INFO
	.align		4
.L_11:
        /*0028*/ 	.byte	0x04, 0x17
        /*002a*/ 	.short	(.L_13 - .L_12)
.L_12:
        /*002c*/ 	.word	0x00000000
        /*0030*/ 	.short	0x0005
        /*0032*/ 	.short	0x0028
        /*0034*/ 	.byte	0x00, 0xf5, 0x21, 0x00


	//----- nvinfo : EIATTR_KPARAM_INFO
	.align		4
.L_13:
        /*0038*/ 	.byte	0x04, 0x17
        /*003a*/ 	.short	(.L_15 - .L_14)
.L_14:
        /*003c*/ 	.word	0x00000000
        /*0040*/ 	.short	0x0004
        /*0042*/ 	.short	0x0020
        /*0044*/ 	.byte	0x00, 0xf5, 0x21, 0x00


	//----- nvinfo : EIATTR_KPARAM_INFO
	.align		4
.L_15:
        /*0048*/ 	.byte	0x04, 0x17
        /*004a*/ 	.short	(.L_17 - .L_16)
.L_16:
        /*004c*/ 	.word	0x00000000
        /*0050*/ 	.short	0x0003
        /*0052*/ 	.short	0x0018
        /*0054*/ 	.byte	0x00, 0xf5, 0x21, 0x00


	//----- nvinfo : EIATTR_KPARAM_INFO
	.align		4
.L_17:
        /*0058*/ 	.byte	0x04, 0x17
        /*005a*/ 	.short	(.L_19 - .L_18)
.L_18:
        /*005c*/ 	.word	0x00000000
        /*0060*/ 	.short	0x0002
        /*0062*/ 	.short	0x0010
        /*0064*/ 	.byte	0x00, 0xf5, 0x21, 0x00


	//----- nvinfo : EIATTR_KPARAM_INFO
	.align		4
.L_19:
        /*0068*/ 	.byte	0x04, 0x17
        /*006a*/ 	.short	(.L_21 - .L_20)
.L_20:
        /*006c*/ 	.word	0x00000000
        /*0070*/ 	.short	0x0001
        /*0072*/ 	.short	0x0008
        /*0074*/ 	.byte	0x00, 0xf5, 0x21, 0x00


	//----- nvinfo : EIATTR_KPARAM_INFO
	.align		4
.L_21:
        /*0078*/ 	.byte	0x04, 0x17
        /*007a*/ 	.short	(.L_23 - .L_22)
.L_22:
        /*007c*/ 	.word	0x00000000
        /*0080*/ 	.short	0x0000
        /*0082*/ 	.short	0x0000
        /*0084*/ 	.byte	0x00, 0xf5, 0x21, 0x00


	//----- nvinfo : EIATTR_SPARSE_MMA_MASK
	.align		4
.L_23:
        /*0088*/ 	.byte	0x03, 0x50
        /*008a*/ 	.short	0x0000


	//----- nvinfo : EIATTR_MAXREG_COUNT
	.align		4
        /*008c*/ 	.byte	0x03, 0x1b
        /*008e*/ 	.short	0x00ff


	//----- nvinfo : EIATTR_NUM_BARRIERS
	.align		4
        /*0090*/ 	.byte	0x02, 0x4c
        /*0092*/ 	.byte	0x01
	.zero		1


	//----- nvinfo : EIATTR_MERCURY_ISA_VERSION
	.align		4
        /*0094*/ 	.byte	0x03, 0x5f
        /*0096*/ 	.short	0x0101


	//----- nvinfo : EIATTR_VRC_CTA_INIT_COUNT
	.align		4
        /*0098*/ 	.byte	0x02, 0x4a
	.zero		1
	.zero		1


	//----- nvinfo : EIATTR_EXIT_INSTR_OFFSETS
	.align		4
        /*009c*/ 	.byte	0x04, 0x1c
        /*009e*/ 	.short	(.L_25 - .L_24)


	//   ....[0]....
.L_24:
        /*00a0*/ 	.word	0x00000090


	//   ....[1]....
        /*00a4*/ 	.word	0x00009610


	//----- nvinfo : EIATTR_CBANK_PARAM_SIZE
	.align		4
.L_25:
        /*00a8*/ 	.byte	0x03, 0x19
        /*00aa*/ 	.short	0x0040


	//----- nvinfo : EIATTR_PARAM_CBANK
	.align		4
        /*00ac*/ 	.byte	0x04, 0x0a
        /*00ae*/ 	.short	(.L_27 - .L_26)
	.align		4
.L_26:
        /*00b0*/ 	.word	index@(.nv.constant0.integrateBodies)
        /*00b4*/ 	.short	0x0380
        /*00b6*/ 	.short	0x0040


	//----- nvinfo : EIATTR_SW_WAR
	.align		4
.L_27:
        /*00b8*/ 	.byte	0x04, 0x36
        /*00ba*/ 	.short	(.L_29 - .L_28)
.L_28:
        /*00bc*/ 	.word	0x00000008
.L_29:


//--------------------- .nv.callgraph             --------------------------
	.section	.nv.callgraph,"",@"SHT_CUDA_CALLGRAPH"
	.align	4
	.sectionentsize	8
	.align		4
        /*0000*/ 	.word	0x00000000
	.align		4
        /*0004*/ 	.word	0xffffffff
	.align		4
        /*0008*/ 	.word	0x00000000
	.align		4
        /*000c*/ 	.word	0xfffffffe
	.align		4
        /*0010*/ 	.word	0x00000000
	.align		4
        /*0014*/ 	.word	0xfffffffd
	.align		4
        /*0018*/ 	.word	0x00000000
	.align		4
        /*001c*/ 	.word	0xfffffffc


//--------------------- .text.integrateBodies     --------------------------
	.section	.text.integrateBodies,"ax",@progbits
	.align	128
        .global         integrateBodies
        .type           integrateBodies,@function
        .size           integrateBodies,(.L_x_7 - integrateBodies)
        .other          integrateBodies,@"STO_CUDA_ENTRY STV_DEFAULT"
integrateBodies:
.text.integrateBodies:
[----:B------:R-:W-:Y:S08]  /*0000*/  LDC R1, c[0x0][0x37c] ;  /* 0x0000df00ff017b82 */ /* 0x000ff00000000800 */
[----:B------:R-:W0:Y:S01]  /*0010*/  LDC.64 R4, c[0x0][0x3a0] ;  /* 0x0000e800ff047b82 */ /* 0x000e220000000a00 */
[----:B------:R-:W0:Y:S02]  /*0020*/  LDCU.64 UR8, c[0x0][0x358] ;  /* 0x00006b00ff0877ac */ /* 0x000e240008000a00 */
[----:B0-----:R-:W2:Y:S05]  /*0030*/  LDG.E R4, desc[UR8][R4.64] ;  /* 0x0000000804047981 */ /* 0x001eaa000c1e1900 */
[----:B------:R-:W0:Y:S01]  /*0040*/  S2UR UR4, SR_CTAID.X ;  /* 0x00000000000479c3 */ /* 0x000e220000002500 */
[----:B------:R-:W0:Y:S07]  /*0050*/  S2R R0, SR_TID.X ;  /* 0x0000000000007919 */ /* 0x000e2e0000002100 */
[----:B------:R-:W0:Y:S02]  /*0060*/  LDC R3, c[0x0][0x360] ;  /* 0x0000d800ff037b82 */ /* 0x000e240000000800 */
[----:B0-----:R-:W-:-:S05]  /*0070*/  IMAD R11, R3, UR4, R0 ;  /* 0x00000004030b7c24 */ /* 0x001fca000f8e0200 */
[----:B--2---:R-:W-:-:S13]  /*0080*/  ISETP.GE.AND P0, PT, R11, R4, PT ;  /* 0x000000040b00720c */ /* 0x004fda0003f06270 */
[----:B------:R-:W-:Y:S05]  /*0090*/  @P0 EXIT ;  /* 0x000000000000094d */ /* 0x000fea0003800000 */
[----:B------:R-:W0:Y:S08]  /*00a0*/  LDC.64 R14, c[0x0][0x398] ;  /* 0x0000e600ff0e7b82 */ /* 0x000e300000000a00 */
[----:B------:R-:W1:Y:S08]  /*00b0*/  LDC.64 R4, c[0x0][0x3b8] ;  /* 0x0000ee00ff047b82 */ /* 0x000e700000000a00 */
[----:B------:R-:W2:Y:S01]  /*00c0*/  LDC.64 R8, c[0x0][0x388] ;  /* 0x0000e200ff087b82 */ /* 0x000ea20000000a00 */
[----:B0-----:R-:W3:Y:S07]  /*00d0*/  LDG.E R14, desc[UR8][R14.64] ;  /* 0x000000080e0e7981 */ /* 0x001eee000c1e1900 */
[----:B------:R-:W0:Y:S01]  /*00e0*/  LDC.64 R6, c[0x0][0x3b0] ;  /* 0x0000ec00ff067b82 */ /* 0x000e220000000a00 */
[----:B-1----:R-:W4:Y:S07]  /*00f0*/  LDG.E R27, desc[UR8][R4.64] ;  /* 0x00000008041b7981 */ /* 0x002f2e000c1e1900 */
[----:B------:R-:W1:Y:S01]  /*0100*/  LDC.64 R12, c[0x0][0x3a8] ;  /* 0x0000ea00ff0c7b82 */ /* 0x000e620000000a00 */
[----:B0-----:R0:W5:Y:S04]  /*0110*/  LDG.E R26, desc[UR8][R6.64] ;  /* 0x00000008061a7981 */ /* 0x001168000c1e1900 */
[----:B-1----:R0:W5:Y:S01]  /*0120*/  LDG.E R25, desc[UR8][R12.64] ;  /* 0x000000080c197981 */ /* 0x002162000c1e1900 */
[----:B---3--:R-:W-:-:S05]  /*0130*/  IADD3 R24, PT, PT, R11, R14, RZ ;  /* 0x0000000e0b187210 */ /* 0x008fca0007ffe0ff */
[----:B--2---:R-:W-:-:S06]  /*0140*/  IMAD.WIDE R8, R24, 0x10, R8 ;  /* 0x0000001018087825 */ /* 0x004fcc00078e0208 */
[----:B------:R-:W5:Y:S01]  /*0150*/  LDG.E.128 R8, desc[UR8][R8.64] ;  /* 0x0000000808087981 */ /* 0x000f62000c1e1d00 */
[----:B----4-:R-:W-:Y:S01]  /*0160*/  ISETP.GE.AND P0, PT, R27, 0x1, PT ;  /* 0x000000011b00780c */ /* 0x010fe20003f06270 */
[----:B------:R-:W-:Y:S01]  /*0170*/  HFMA2 R32, -RZ, RZ, 0, 0 ;  /* 0x00000000ff207431 */ /* 0x000fe200000001ff */
[----:B------:R-:W-:-:S11]  /*0180*/  CS2R R30, SRZ ;  /* 0x00000000001e7805 */ /* 0x000fd6000001ff00 */
[----:B0-----:R-:W-:Y:S05]  /*0190*/  @!P0 BRA `(.L_x_0) ;  /* 0x0000009000dc8947 */ /* 0x001fea0003800000 */
[----:B------:R-:W-:Y:S02]  /*01a0*/  LOP3.LUT R2, R3, 0x7f, RZ, 0xc0, !PT ;  /* 0x0000007f03027812 */ /* 0x000fe400078ec0ff */
[----:B------:R-:W-:Y:S02]  /*01b0*/  CS2R R30, SRZ ;  /* 0x00000000001e7805 */ /* 0x000fe4000001ff00 */
[----:B------:R-:W-:Y:S01]  /*01c0*/  MOV R32, RZ ;  /* 0x000000ff00207202 */ /* 0x000fe20000000f00 */
[----:B------:R-:W-:-:S06]  /*01d0*/  UMOV UR4, URZ ;  /* 0x000000ff00047c82 */ /* 0x000fcc0008000000 */
.L_x_5:
[----:B0-----:R-:W0:Y:S01]  /*01e0*/  LDC.64 R4, c[0x0][0x388] ;  /* 0x0000e200ff047b82 */ /* 0x001e220000000a00 */
[----:B------:R-:W-:-:S04]  /*01f0*/  IMAD R7, R3, UR4, R0 ;  /* 0x0000000403077c24 */ /* 0x000fc8000f8e0200 */
[----:B0-----:R-:W-:-:S06]  /*0200*/  IMAD.WIDE.U32 R4, R7, 0x10, R4 ;  /* 0x0000001007047825 */ /* 0x001fcc00078e0004 */
[----:B------:R-:W2:Y:S01]  /*0210*/  LDG.E.128 R4, desc[UR8][R4.64] ;  /* 0x0000000804047981 */ /* 0x000ea2000c1e1d00 */
[----:B------:R-:W0:Y:S01]  /*0220*/  S2UR UR6, SR_CgaCtaId ;  /* 0x00000000000679c3 */ /* 0x000e220000008800 */
[----:B------:R-:W-:Y:S01]  /*0230*/  UMOV UR5, 0x400 ;  /* 0x0000040000057882 */ /* 0x000fe20000000000 */
[----:B------:R-:W-:Y:S01]  /*0240*/  ISETP.GE.U32.AND P1, PT, R3, 0x80, PT ;  /* 0x000000800300780c */ /* 0x000fe20003f26070 */
[----:B------:R-:W-:Y:S01]  /*0250*/  UIADD3 UR4, UPT, UPT, UR4, 0x1, URZ ;  /* 0x0000000104047890 */ /* 0x000fe2000fffe0ff */
[----:B------:R-:W-:-:S05]  /*0260*/  MOV R28, RZ ;  /* 0x000000ff001c7202 */ /* 0x000fca0000000f00 */
[----:B------:R-:W-:Y:S01]  /*0270*/  ISETP.NE.AND P0, PT, R27, UR4, PT ;  /* 0x000000041b007c0c */ /* 0x000fe2000bf05270 */
[----:B0-----:R-:W-:-:S06]  /*0280*/  ULEA UR6, UR6, UR5, 0x18 ;  /* 0x0000000506067291 */ /* 0x001fcc000f8ec0ff */
[----:B------:R-:W-:-:S05]  /*0290*/  LEA R12, R0, UR6, 0x4 ;  /* 0x00000006000c7c11 */ /* 0x000fca000f8e20ff */
[----:B--2---:R0:W-:Y:S01]  /*02a0*/  STS.128 [R12], R4 ;  /* 0x000000040c007388 */ /* 0x0041e20000000c00 */
[----:B------:R-:W-:Y:S06]  /*02b0*/  BAR.SYNC.DEFER_BLOCKING 0x0 ;  /* 0x0000000000007b1d */ /* 0x000fec0000010000 */
[----:B------:R-:W-:Y:S05]  /*02c0*/  @!P1 BRA `(.L_x_1) ;  /* 0x0000009000209947 */ /* 0x000fea0003800000 */
[C---:B------:R-:W-:Y:S01]  /*02d0*/  LOP3.LUT R29, R3.reuse, 0xffffff80, RZ, 0xc0, !PT ;  /* 0xffffff80031d7812 */ /* 0x040fe200078ec0ff */
[----:B------:R-:W-:Y:S01]  /*02e0*/  UIADD3 UR5, UPT, UPT, UR6, 0x400, URZ ;  /* 0x0000040006057890 */ /* 0x000fe2000fffe0ff */
[----:B------:R-:W-:Y:S02]  /*02f0*/  LOP3.LUT R28, R3, 0x780, RZ, 0xc0, !PT ;  /* 0x00000780031c7812 */ /* 0x000fe400078ec0ff */
[----:B------:R-:W-:-:S09]  /*0300*/  IADD3 R29, PT, PT, -R29, RZ, RZ ;  /* 0x000000ff1d1d7210 */ /* 0x000fd20007ffe1ff */
.L_x_2:
[----:B------:R-:W1:Y:S01]  /*0310*/  LDS.128 R16, [UR5+-0x400] ;  /* 0xfffc0005ff107984 */ /* 0x000e620008000c00 */
[----:B------:R-:W-:-:S03]  /*0320*/  IADD3 R29, PT, PT, R29, 0x80, RZ ;  /* 0x000000801d1d7810 */ /* 0x000fc60007ffe0ff */
[----:B0-----:R-:W0:Y:S04]  /*0330*/  LDS.128 R12, [UR5+-0x3f0] ;  /* 0xfffc1005ff0c7984 */ /* 0x001e280008000c00 */
[----:B------:R-:W2:Y:S01]  /*0340*/  LDS.128 R4, [UR5+-0x3e0] ;  /* 0xfffc2005ff047984 */ /* 0x000ea20008000c00 */
[C---:B-1---5:R-:W-:Y:S01]  /*0350*/  FADD R17, -R9.reuse, R17 ;  /* 0x0000001109117221 */ /* 0x062fe20000000100 */
[----:B------:R-:W-:Y:S01]  /*0360*/  FADD R33, -R8, R16 ;  /* 0x0000001008217221 */ /* 0x000fe20000000100 */
[----:B------:R-:W-:Y:S01]  /*0370*/  FADD R18, -R10, R18 ;  /* 0x000000120a127221 */ /* 0x000fe20000000100 */
[----:B0-----:R-:W-:Y:S01]  /*0380*/  FADD R13, -R9, R13 ;  /* 0x0000000d090d7221 */ /* 0x001fe20000000100 */
[----:B------:R-:W-:Y:S01]  /*0390*/  FMUL R16, R17, R17 ;  /* 0x0000001111107220 */ /* 0x000fe20000400000 */
[----:B------:R-:W-:Y:S01]  /*03a0*/  FADD R12, -R8, R12 ;  /* 0x0000000c080c7221 */ /* 0x000fe20000000100 */
[----:B------:R-:W-:Y:S01]  /*03b0*/  FADD R14, -R10, R14 ;  /* 0x0000000e0a0e7221 */ /* 0x000fe20000000100 */
[----:B------:R-:W-:Y:S01]  /*03c0*/  FMUL R23, R13, R13 ;  /* 0x0000000d0d177220 */ /* 0x000fe20000400000 */
[----:B------:R-:W-:Y:S01]  /*03d0*/  FFMA R21, R33, R33, R16 ;  /* 0x0000002121157223 */ /* 0x000fe20000000010 */
[----:B--2---:R-:W-:Y:S01]  /*03e0*/  FADD R5, -R9, R5 ;  /* 0x0000000509057221 */ /* 0x004fe20000000100 */
[----:B------:R-:W-:Y:S01]  /*03f0*/  FADD R4, -R8, R4 ;  /* 0x0000000408047221 */ /* 0x000fe20000000100 */
[----:B------:R-:W-:Y:S01]  /*0400*/  FFMA R23, R12, R12, R23 ;  /* 0x0000000c0c177223 */ /* 0x000fe20000000017 */
[----:B------:R-:W-:Y:S01]  /*0410*/  FFMA R21, R18, R18, R21 ;  /* 0x0000001212157223 */ /* 0x000fe20000000015 */
[----:B------:R-:W-:-:S02]  /*0420*/  FADD R6, -R10, R6 ;  /* 0x000000060a067221 */ /* 0x000fc40000000100 */
[----:B------:R-:W-:Y:S01]  /*0430*/  FFMA R23, R14, R14, R23 ;  /* 0x0000000e0e177223 */ /* 0x000fe20000000017 */
[----:B------:R-:W-:-:S03]  /*0440*/  FADD R21, R21, 0.0012499999720603227615 ;  /* 0x3aa3d70a15157421 */ /* 0x000fc60000000000 */
[----:B------:R-:W-:Y:S01]  /*0450*/  FADD R20, R23, 0.0012499999720603227615 ;  /* 0x3aa3d70a17147421 */ /* 0x000fe20000000000 */
[----:B------:R-:W-:Y:S01]  /*0460*/  FMUL R23, R5, R5 ;  /* 0x0000000505177220 */ /* 0x000fe20000400000 */
[----:B------:R-:W-:-:S03]  /*0470*/  FSETP.GEU.AND P1, PT, |R21|, 1.175494350822287508e-38, PT ;  /* 0x008000001500780b */ /* 0x000fc60003f2e200 */
[----:B------:R-:W-:Y:S01]  /*0480*/  FSETP.GEU.AND P2, PT, |R20|, 1.175494350822287508e-38, PT ;  /* 0x008000001400780b */ /* 0x000fe20003f4e200 */
[----:B------:R-:W-:-:S04]  /*0490*/  FFMA R35, R4, R4, R23 ;  /* 0x0000000404237223 */ /* 0x000fc80000000017 */
[----:B------:R-:W-:-:S04]  /*04a0*/  FFMA R35, R6, R6, R35 ;  /* 0x0000000606237223 */ /* 0x000fc80000000023 */
[----:B------:R-:W-:Y:S01]  /*04b0*/  FADD R36, R35, 0.0012499999720603227615 ;  /* 0x3aa3d70a23247421 */ /* 0x000fe20000000000 */
[----:B------:R-:W-:-:S03]  /*04c0*/  @!P1 FMUL R21, R21, 16777216 ;  /* 0x4b80000015159820 */ /* 0x000fc60000400000 */
[----:B------:R-:W-:Y:S01]  /*04d0*/  @!P2 FMUL R20, R20, 16777216 ;  /* 0x4b8000001414a820 */ /* 0x000fe20000400000 */
[----:B------:R-:W0:Y:S08]  /*04e0*/  MUFU.RSQ R16, R21 ;  /* 0x0000001500107308 */ /* 0x000e300000001400 */
[----:B------:R-:W1:Y:S01]  /*04f0*/  MUFU.RSQ R34, R20 ;  /* 0x0000001400227308 */ /* 0x000e620000001400 */
[----:B0-----:R-:W-:Y:S01]  /*0500*/  @!P1 FMUL R16, R16, 4096 ;  /* 0x4580000010109820 */ /* 0x001fe20000400000 */
[----:B------:R-:W-:-:S03]  /*0510*/  FSETP.GEU.AND P1, PT, |R36|, 1.175494350822287508e-38, PT ;  /* 0x008000002400780b */ /* 0x000fc60003f2e200 */
[----:B------:R-:W-:Y:S01]  /*0520*/  FMUL R23, R16, R16 ;  /* 0x0000001010177220 */ /* 0x000fe20000400000 */
[----:B-1----:R-:W-:-:S03]  /*0530*/  @!P2 FMUL R34, R34, 4096 ;  /* 0x458000002222a820 */ /* 0x002fc60000400000 */
[----:B------:R-:W-:Y:S01]  /*0540*/  FMUL R16, R16, R23 ;  /* 0x0000001710107220 */ /* 0x000fe20000400000 */
[----:B------:R-:W-:-:S03]  /*0550*/  FMUL R21, R34, R34 ;  /* 0x0000002222157220 */ /* 0x000fc60000400000 */
[----:B------:R-:W-:Y:S02]  /*0560*/  FMUL R19, R19, R16 ;  /* 0x0000001013137220 */ /* 0x000fe40000400000 */
[----:B------:R-:W-:Y:S01]  /*0570*/  @!P1 FMUL R36, R36, 16777216 ;  /* 0x4b80000024249820 */ /* 0x000fe20000400000 */
[----:B------:R-:W-:Y:S01]  /*0580*/  FMUL R34, R34, R21 ;  /* 0x0000001522227220 */ /* 0x000fe20000400000 */
[-C--:B------:R-:W-:Y:S01]  /*0590*/  FFMA R35, R33, R19.reuse, R32 ;  /* 0x0000001321237223 */ /* 0x080fe20000000020 */
[----:B------:R-:W0:Y:S01]  /*05a0*/  LDS.128 R20, [UR5+-0x3d0] ;  /* 0xfffc3005ff147984 */ /* 0x000e220008000c00 */
[----:B------:R-:W1:Y:S01]  /*05b0*/  MUFU.RSQ R16, R36 ;  /* 0x0000002400107308 */ /* 0x000e620000001400 */
[----:B------:R-:W-:Y:S01]  /*05c0*/  FMUL R15, R15, R34 ;  /* 0x000000220f0f7220 */ /* 0x000fe20000400000 */
[-C--:B------:R-:W-:Y:S01]  /*05d0*/  FFMA R32, R17, R19.reuse, R30 ;  /* 0x0000001311207223 */ /* 0x080fe2000000001e */
[----:B------:R-:W-:Y:S02]  /*05e0*/  FFMA R33, R18, R19, R31 ;  /* 0x0000001312217223 */ /* 0x000fe4000000001f */
[-C--:B------:R-:W-:Y:S01]  /*05f0*/  FFMA R35, R12, R15.reuse, R35 ;  /* 0x0000000f0c237223 */ /* 0x080fe20000000023 */
[-C--:B------:R-:W-:Y:S01]  /*0600*/  FFMA R32, R13, R15.reuse, R32 ;  /* 0x0000000f0d207223 */ /* 0x080fe20000000020 */
[----:B------:R-:W-:Y:S01]  /*0610*/  FFMA R33, R14, R15, R33 ;  /* 0x0000000f0e217223 */ /* 0x000fe20000000021 */
[----:B-1----:R-:W-:-:S04]  /*0620*/  @!P1 FMUL R16, R16, 4096 ;  /* 0x4580000010109820 */ /* 0x002fc80000400000 */
[----:B------:R-:W-:Y:S01]  /*0630*/  FMUL R13, R16, R16 ;  /* 0x00000010100d7220 */ /* 0x000fe20000400000 */
[----:B0-----:R-:W-:Y:S01]  /*0640*/  FADD R30, -R9, R21 ;  /* 0x00000015091e7221 */ /* 0x001fe20000000100 */
[----:B------:R-:W-:Y:S02]  /*0650*/  FADD R31, -R8, R20 ;  /* 0x00000014081f7221 */ /* 0x000fe40000000100 */
[----:B------:R-:W-:Y:S01]  /*0660*/  FMUL R20, R16, R13 ;  /* 0x0000000d10147220 */ /* 0x000fe20000400000 */
[----:B------:R-:W-:Y:S01]  /*0670*/  FADD R22, -R10, R22 ;  /* 0x000000160a167221 */ /* 0x000fe20000000100 */
[----:B------:R-:W-:Y:S01]  /*0680*/  FMUL R12, R30, R30 ;  /* 0x0000001e1e0c7220 */ /* 0x000fe20000400000 */
[----:B------:R-:W0:Y:S01]  /*0690*/  LDS.128 R16, [UR5+-0x3c0] ;  /* 0xfffc4005ff107984 */ /* 0x000e220008000c00 */
[----:B------:R-:W-:Y:S02]  /*06a0*/  FMUL R20, R7, R20 ;  /* 0x0000001407147220 */ /* 0x000fe40000400000 */
[----:B------:R-:W-:-:S02]  /*06b0*/  FFMA R21, R31, R31, R12 ;  /* 0x0000001f1f157223 */ /* 0x000fc4000000000c */
[----:B------:R-:W1:Y:S01]  /*06c0*/  LDS.128 R12, [UR5+-0x3b0] ;  /* 0xfffc5005ff0c7984 */ /* 0x000e620008000c00 */
[----:B------:R-:W-:Y:S01]  /*06d0*/  FFMA R34, R4, R20, R35 ;  /* 0x0000001404227223 */ /* 0x000fe20000000023 */
[----:B------:R-:W-:Y:S01]  /*06e0*/  FFMA R21, R22, R22, R21 ;  /* 0x0000001616157223 */ /* 0x000fe20000000015 */
[----:B------:R-:W-:-:S03]  /*06f0*/  FFMA R35, R5, R20, R32 ;  /* 0x0000001405237223 */ /* 0x000fc60000000020 */
[----:B------:R-:W-:-:S05]  /*0700*/  FADD R36, R21, 0.0012499999720603227615 ;  /* 0x3aa3d70a15247421 */ /* 0x000fca0000000000 */
[----:B------:R-:W-:-:S13]  /*0710*/  FSETP.GEU.AND P1, PT, |R36|, 1.175494350822287508e-38, PT ;  /* 0x008000002400780b */ /* 0x000fda0003f2e200 */
[----:B------:R-:W-:-:S04]  /*0720*/  @!P1 FMUL R36, R36, 16777216 ;  /* 0x4b80000024249820 */ /* 0x000fc80000400000 */
[----:B------:R-:W2:Y:S01]  /*0730*/  MUFU.RSQ R7, R36 ;  /* 0x0000002400077308 */ /* 0x000ea20000001400 */
[----:B0-----:R-:W-:Y:S01]  /*0740*/  FADD R21, -R9, R17 ;  /* 0x0000001109157221 */ /* 0x001fe20000000100 */
[----:B------:R-:W-:Y:S01]  /*0750*/  FFMA R17, R6, R20, R33 ;  /* 0x0000001406117223 */ /* 0x000fe20000000021 */
[----:B------:R-:W-:Y:S02]  /*0760*/  FADD R32, -R10, R18 ;  /* 0x000000120a207221 */ /* 0x000fe40000000100 */
[----:B------:R-:W-:Y:S01]  /*0770*/  FMUL R4, R21, R21 ;  /* 0x0000001515047220 */ /* 0x000fe20000400000 */
[----:B-1----:R-:W-:Y:S01]  /*0780*/  FADD R20, -R9, R13 ;  /* 0x0000000d09147221 */ /* 0x002fe20000000100 */
[C---:B------:R-:W-:Y:S01]  /*0790*/  FADD R13, -R8.reuse, R16 ;  /* 0x00000010080d7221 */ /* 0x040fe20000000100 */
[----:B------:R-:W-:Y:S01]  /*07a0*/  FADD R12, -R8, R12 ;  /* 0x0000000c080c7221 */ /* 0x000fe20000000100 */
[----:B------:R-:W-:Y:S01]  /*07b0*/  FADD R33, -R10, R14 ;  /* 0x0000000e0a217221 */ /* 0x000fe20000000100 */
[----:B------:R-:W-:Y:S01]  /*07c0*/  FMUL R37, R20, R20 ;  /* 0x0000001414257220 */ /* 0x000fe20000400000 */
[----:B------:R-:W-:Y:S01]  /*07d0*/  FFMA R5, R13, R13, R4 ;  /* 0x0000000d0d057223 */ /* 0x000fe20000000004 */
[----:B--2---:R-:W-:-:S02]  /*07e0*/  @!P1 FMUL R7, R7, 4096 ;  /* 0x4580000007079820 */ /* 0x004fc40000400000 */
[----:B------:R-:W-:Y:S01]  /*07f0*/  FFMA R4, R12, R12, R37 ;  /* 0x0000000c0c047223 */ /* 0x000fe20000000025 */
[----:B------:R-:W-:-:S03]  /*0800*/  FFMA R5, R32, R32, R5 ;  /* 0x0000002020057223 */ /* 0x000fc60000000005 */
[----:B------:R-:W-:Y:S01]  /*0810*/  FFMA R6, R33, R33, R4 ;  /* 0x0000002121067223 */ /* 0x000fe20000000004 */
[----:B------:R-:W-:Y:S01]  /*0820*/  FMUL R4, R7, R7 ;  /* 0x0000000707047220 */ /* 0x000fe20000400000 */
[----:B------:R-:W-:Y:S02]  /*0830*/  FADD R18, R5, 0.0012499999720603227615 ;  /* 0x3aa3d70a05127421 */ /* 0x000fe40000000000 */
[----:B------:R-:W-:Y:S01]  /*0840*/  FADD R36, R6, 0.0012499999720603227615 ;  /* 0x3aa3d70a06247421 */ /* 0x000fe20000000000 */
[----:B------:R-:W-:Y:S02]  /*0850*/  FMUL R4, R7, R4 ;  /* 0x0000000407047220 */ /* 0x000fe40000400000 */
[----:B------:R-:W-:Y:S02]  /*0860*/  FSETP.GEU.AND P1, PT, |R18|, 1.175494350822287508e-38, PT ;  /* 0x008000001200780b */ /* 0x000fe40003f2e200 */
[----:B------:R-:W-:Y:S01]  /*0870*/  FMUL R23, R23, R4 ;  /* 0x0000000417177220 */ /* 0x000fe20000400000 */
[----:B------:R-:W-:Y:S01]  /*0880*/  FSETP.GEU.AND P2, PT, |R36|, 1.175494350822287508e-38, PT ;  /* 0x008000002400780b */ /* 0x000fe20003f4e200 */
[----:B------:R-:W0:Y:S02]  /*0890*/  LDS.128 R4, [UR5+-0x3a0] ;  /* 0xfffc6005ff047984 */ /* 0x000e240008000c00 */
[-C--:B------:R-:W-:Y:S01]  /*08a0*/  FFMA R34, R31, R23.reuse, R34 ;  /* 0x000000171f227223 */ /* 0x080fe20000000022 */
[-C--:B------:R-:W-:Y:S01]  /*08b0*/  FFMA R31, R22, R23.reuse, R17 ;  /* 0x00000017161f7223 */ /* 0x080fe20000000011 */
[----:B------:R-:W-:-:S05]  /*08c0*/  FFMA R30, R30, R23, R35 ;  /* 0x000000171e1e7223 */ /* 0x000fca0000000023 */
[----:B------:R-:W-:-:S03]  /*08d0*/  @!P1 FMUL R18, R18, 16777216 ;  /* 0x4b80000012129820 */ /* 0x000fc60000400000 */
[----:B------:R-:W-:Y:S01]  /*08e0*/  @!P2 FMUL R36, R36, 16777216 ;  /* 0x4b8000002424a820 */ /* 0x000fe20000400000 */
[----:B------:R-:W1:Y:S08]  /*08f0*/  MUFU.RSQ R16, R18 ;  /* 0x0000001200107308 */ /* 0x000e700000001400 */
[----:B------:R-:W2:Y:S01]  /*0900*/  MUFU.RSQ R14, R36 ;  /* 0x00000024000e7308 */ /* 0x000ea20000001400 */
[----:B-1----:R-:W-:-:S04]  /*0910*/  @!P1 FMUL R16, R16, 4096 ;  /* 0x4580000010109820 */ /* 0x002fc80000400000 */
[----:B------:R-:W-:Y:S01]  /*0920*/  FMUL R17, R16, R16 ;  /* 0x0000001010117220 */ /* 0x000fe20000400000 */
[----:B--2---:R-:W-:-:S03]  /*0930*/  @!P2 FMUL R14, R14, 4096 ;  /* 0x458000000e0ea820 */ /* 0x004fc60000400000 */
[----:B------:R-:W-:Y:S01]  /*0940*/  FMUL R22, R16, R17 ;  /* 0x0000001110167220 */ /* 0x000fe20000400000 */
[----:B0-----:R-:W-:Y:S01]  /*0950*/  FADD R5, -R9, R5 ;  /* 0x0000000509057221 */ /* 0x001fe20000000100 */
[----:B------:R-:W-:Y:S01]  /*0960*/  FADD R4, -R8, R4 ;  /* 0x0000000408047221 */ /* 0x000fe20000000100 */
[----:B------:R-:W-:Y:S01]  /*0970*/  FMUL R17, R14, R14 ;  /* 0x0000000e0e117220 */ /* 0x000fe20000400000 */
[----:B------:R-:W-:Y:S01]  /*0980*/  FADD R6, -R10, R6 ;  /* 0x000000060a067221 */ /* 0x000fe20000000100 */
[----:B------:R-:W-:Y:S01]  /*0990*/  FMUL R23, R5, R5 ;  /* 0x0000000505177220 */ /* 0x000fe20000400000 */
[----:B------:R-:W-:Y:S01]  /*09a0*/  FMUL R22, R19, R22 ;  /* 0x0000001613167220 */ /* 0x000fe20000400000 */
[----:B------:R-:W-:Y:S02]  /*09b0*/  FMUL R14, R14, R17 ;  /* 0x000000110e0e7220 */ /* 0x000fe40000400000 */
[----:B------:R-:W-:Y:S01]  /*09c0*/  FFMA R23, R4, R4, R23 ;  /* 0x0000000404177223 */ /* 0x000fe20000000017 */
[----:B------:R-:W0:Y:S01]  /*09d0*/  LDS.128 R16, [UR5+-0x390] ;  /* 0xfffc7005ff107984 */ /* 0x000e220008000c00 */
[-C--:B------:R-:W-:Y:S01]  /*09e0*/  FFMA R13, R13, R22.reuse, R34 ;  /* 0x000000160d0d7223 */ /* 0x080fe20000000022 */
[----:B------:R-:W-:Y:S01]  /*09f0*/  FFMA R32, R32, R22, R31 ;  /* 0x0000001620207223 */ /* 0x000fe2000000001f */
[----:B------:R-:W-:Y:S01]  /*0a00*/  FFMA R23, R6, R6, R23 ;  /* 0x0000000606177223 */ /* 0x000fe20000000017 */
[----:B------:R-:W-:-:S03]  /*0a10*/  FFMA R21, R21, R22, R30 ;  /* 0x0000001615157223 */ /* 0x000fc6000000001e */
[----:B------:R-:W-:Y:S01]  /*0a20*/  FADD R35, R23, 0.0012499999720603227615 ;  /* 0x3aa3d70a17237421 */ /* 0x000fe20000000000 */
[----:B------:R-:W-:-:S04]  /*0a30*/  FMUL R23, R15, R14 ;  /* 0x0000000e0f177220 */ /* 0x000fc80000400000 */
[----:B------:R-:W-:Y:S01]  /*0a40*/  FSETP.GEU.AND P1, PT, |R35|, 1.175494350822287508e-38, PT ;  /* 0x008000002300780b */ /* 0x000fe20003f2e200 */
[-C--:B------:R-:W-:Y:S01]  /*0a50*/  FFMA R31, R12, R23.reuse, R13 ;  /* 0x000000170c1f7223 */ /* 0x080fe2000000000d */
[-C--:B------:R-:W-:Y:S01]  /*0a60*/  FFMA R34, R20, R23.reuse, R21 ;  /* 0x0000001714227223 */ /* 0x080fe20000000015 */
[----:B------:R-:W1:Y:S01]  /*0a70*/  LDS.128 R12, [UR5+-0x380] ;  /* 0xfffc8005ff0c7984 */ /* 0x000e620008000c00 */
[----:B------:R-:W-:-:S09]  /*0a80*/  FFMA R33, R33, R23, R32 ;  /* 0x0000001721217223 */ /* 0x000fd20000000020 */
[----:B------:R-:W-:-:S04]  /*0a90*/  @!P1 FMUL R35, R35, 16777216 ;  /* 0x4b80000023239820 */ /* 0x000fc80000400000 */
[----:B------:R-:W2:Y:S01]  /*0aa0*/  MUFU.RSQ R22, R35 ;  /* 0x0000002300167308 */ /* 0x000ea20000001400 */
[----:B0-----:R-:W-:Y:S01]  /*0ab0*/  FADD R17, -R9, R17 ;  /* 0x0000001109117221 */ /* 0x001fe20000000100 */
[----:B------:R-:W-:Y:S01]  /*0ac0*/  FADD R16, -R8, R16 ;  /* 0x0000001008107221 */ /* 0x000fe20000000100 */
[----:B------:R-:W-:Y:S02]  /*0ad0*/  FADD R18, -R10, R18 ;  /* 0x000000120a127221 */ /* 0x000fe40000000100 */
[----:B------:R-:W-:Y:S01]  /*0ae0*/  FMUL R37, R17, R17 ;  /* 0x0000001111257220 */ /* 0x000fe20000400000 */
[----:B--2---:R-:W-:-:S03]  /*0af0*/  @!P1 FMUL R22, R22, 4096 ;  /* 0x4580000016169820 */ /* 0x004fc60000400000 */
[----:B------:R-:W-:Y:S01]  /*0b00*/  FFMA R37, R16, R16, R37 ;  /* 0x0000001010257223 */ /* 0x000fe20000000025 */
[----:B------:R-:W-:-:S03]  /*0b10*/  FMUL R21, R22, R22 ;  /* 0x0000001616157220 */ /* 0x000fc60000400000 */
[----:B------:R-:W-:Y:S01]  /*0b20*/  FFMA R37, R18, R18, R37 ;  /* 0x0000001212257223 */ /* 0x000fe20000000025 */
[----:B------:R-:W-:Y:S01]  /*0b30*/  FMUL R30, R22, R21 ;  /* 0x00000015161e7220 */ /* 0x000fe20000400000 */
[----:B-1----:R-:W-:Y:S01]  /*0b40*/  FADD R13, -R9, R13 ;  /* 0x0000000d090d7221 */ /* 0x002fe20000000100 */
[----:B------:R-:W0:Y:S01]  /*0b50*/  LDS.128 R20, [UR5+-0x370] ;  /* 0xfffc9005ff147984 */ /* 0x000e220008000c00 */
[----:B------:R-:W-:Y:S01]  /*0b60*/  FADD R32, R37, 0.0012499999720603227615 ;  /* 0x3aa3d70a25207421 */ /* 0x000fe20000000000 */
[----:B------:R-:W-:Y:S01]  /*0b70*/  FADD R12, -R8, R12 ;  /* 0x0000000c080c7221 */ /* 0x000fe20000000100 */
[----:B------:R-:W-:Y:S01]  /*0b80*/  FMUL R35, R13, R13 ;  /* 0x0000000d0d237220 */ /* 0x000fe20000400000 */
[----:B------:R-:W-:Y:S01]  /*0b90*/  FADD R14, -R10, R14 ;  /* 0x0000000e0a0e7221 */ /* 0x000fe20000000100 */
[----:B------:R-:W-:Y:S01]  /*0ba0*/  FMUL R30, R7, R30 ;  /* 0x0000001e071e7220 */ /* 0x000fe20000400000 */
[----:B------:R-:W-:Y:S01]  /*0bb0*/  FSETP.GEU.AND P1, PT, |R32|, 1.175494350822287508e-38, PT ;  /* 0x008000002000780b */ /* 0x000fe20003f2e200 */
[----:B------:R-:W-:-:S02]  /*0bc0*/  FFMA R35, R12, R12, R35 ;  /* 0x0000000c0c237223 */ /* 0x000fc40000000023 */
[-C--:B------:R-:W-:Y:S01]  /*0bd0*/  FFMA R31, R4, R30.reuse, R31 ;  /* 0x0000001e041f7223 */ /* 0x080fe2000000001f */
[----:B------:R-:W-:Y:S01]  /*0be0*/  FFMA R34, R5, R30, R34 ;  /* 0x0000001e05227223 */ /* 0x000fe20000000022 */
[----:B------:R-:W-:Y:S01]  /*0bf0*/  FFMA R35, R14, R14, R35 ;  /* 0x0000000e0e237223 */ /* 0x000fe20000000023 */
[----:B------:R-:W-:-:S03]  /*0c00*/  FFMA R33, R6, R30, R33 ;  /* 0x0000001e06217223 */ /* 0x000fc60000000021 */
[----:B------:R-:W-:-:S04]  /*0c10*/  FADD R35, R35, 0.0012499999720603227615 ;  /* 0x3aa3d70a23237421 */ /* 0x000fc80000000000 */
[----:B------:R-:W-:Y:S01]  /*0c20*/  @!P1 FMUL R32, R32, 16777216 ;  /* 0x4b80000020209820 */ /* 0x000fe20000400000 */
[----:B------:R-:W-:-:S03]  /*0c30*/  FSETP.GEU.AND P2, PT, |R35|, 1.175494350822287508e-38, PT ;  /* 0x008000002300780b */ /* 0x000fc60003f4e200 */
[----:B------:R-:W1:Y:S10]  /*0c40*/  MUFU.RSQ R7, R32 ;  /* 0x0000002000077308 */ /* 0x000e740000001400 */
[----:B------:R-:W-:Y:S01]  /*0c50*/  @!P2 FMUL R35, R35, 16777216 ;  /* 0x4b8000002323a820 */ /* 0x000fe20000400000 */
[----:B-1----:R-:W-:Y:S01]  /*0c60*/  @!P1 FMUL R7, R7, 4096 ;  /* 0x4580000007079820 */ /* 0x002fe20000400000 */
[----:B0-----:R-:W-:Y:S01]  /*0c70*/  FADD R21, -R9, R21 ;  /* 0x0000001509157221 */ /* 0x001fe20000000100 */
[----:B------:R-:W-:Y:S01]  /*0c80*/  FADD R30, -R8, R20 ;  /* 0x00000014081e7221 */ /* 0x000fe20000000100 */
[----:B------:R-:W-:Y:S01]  /*0c90*/  FADD R32, -R10, R22 ;  /* 0x000000160a207221 */ /* 0x000fe20000000100 */
[----:B------:R-:W-:Y:S01]  /*0ca0*/  FMUL R4, R7, R7 ;  /* 0x0000000707047220 */ /* 0x000fe20000400000 */
[----:B------:R-:W-:Y:S01]  /*0cb0*/  FMUL R5, R21, R21 ;  /* 0x0000001515057220 */ /* 0x000fe20000400000 */
[----:B------:R-:W0:Y:S02]  /*0cc0*/  MUFU.RSQ R20, R35 ;  /* 0x0000002300147308 */ /* 0x000e240000001400 */
[----:B------:R-:W-:Y:S01]  /*0cd0*/  FMUL R4, R7, R4 ;  /* 0x0000000407047220 */ /* 0x000fe20000400000 */
[----:B------:R-:W-:-:S03]  /*0ce0*/  FFMA R5, R30, R30, R5 ;  /* 0x0000001e1e057223 */ /* 0x000fc60000000005 */
[----:B------:R-:W-:Y:S01]  /*0cf0*/  FMUL R19, R19, R4 ;  /* 0x0000000413137220 */ /* 0x000fe20000400000 */
[----:B------:R-:W-:Y:S02]  /*0d00*/  FFMA R36, R32, R32, R5 ;  /* 0x0000002020247223 */ /* 0x000fe40000000005 */
[----:B------:R-:W1:Y:S01]  /*0d10*/  LDS.128 R4, [UR5+-0x360] ;  /* 0xfffca005ff047984 */ /* 0x000e620008000c00 */
[-C--:B------:R-:W-:Y:S01]  /*0d20*/  FFMA R34, R17, R19.reuse, R34 ;  /* 0x0000001311227223 */ /* 0x080fe20000000022 */
[----:B------:R-:W-:Y:S01]  /*0d30*/  FADD R36, R36, 0.0012499999720603227615 ;  /* 0x3aa3d70a24247421 */ /* 0x000fe20000000000 */
[-C--:B------:R-:W-:Y:S01]  /*0d40*/  FFMA R31, R16, R19.reuse, R31 ;  /* 0x00000013101f7223 */ /* 0x080fe2000000001f */
[----:B------:R-:W-:-:S03]  /*0d50*/  FFMA R37, R18, R19, R33 ;  /* 0x0000001312257223 */ /* 0x000fc60000000021 */
[----:B------:R-:W-:Y:S01]  /*0d60*/  FSETP.GEU.AND P1, PT, |R36|, 1.175494350822287508e-38, PT ;  /* 0x008000002400780b */ /* 0x000fe20003f2e200 */
[----:B0-----:R-:W-:-:S04]  /*0d70*/  @!P2 FMUL R20, R20, 4096 ;  /* 0x458000001414a820 */ /* 0x001fc80000400000 */
[----:B------:R-:W-:-:S04]  /*0d80*/  FMUL R17, R20, R20 ;  /* 0x0000001414117220 */ /* 0x000fc80000400000 */
[----:B------:R-:W-:Y:S02]  /*0d90*/  FMUL R20, R20, R17 ;  /* 0x0000001114147220 */ /* 0x000fe40000400000 */
[----:B------:R-:W0:Y:S02]  /*0da0*/  LDS.128 R16, [UR5+-0x350] ;  /* 0xfffcb005ff107984 */ /* 0x000e240008000c00 */
[----:B------:R-:W-:Y:S01]  /*0db0*/  @!P1 FMUL R36, R36, 16777216 ;  /* 0x4b80000024249820 */ /* 0x000fe20000400000 */
[----:B------:R-:W-:-:S03]  /*0dc0*/  FMUL R15, R15, R20 ;  /* 0x000000140f0f7220 */ /* 0x000fc60000400000 */
[----:B------:R-:W2:Y:S01]  /*0dd0*/  MUFU.RSQ R35, R36 ;  /* 0x0000002400237308 */ /* 0x000ea20000001400 */
[-C--:B------:R-:W-:Y:S01]  /*0de0*/  FFMA R33, R12, R15.reuse, R31 ;  /* 0x0000000f0c217223 */ /* 0x080fe2000000001f */
[----:B------:R-:W-:Y:S01]  /*0df0*/  FFMA R34, R13, R15, R34 ;  /* 0x0000000f0d227223 */ /* 0x000fe20000000022 */
[----:B-1----:R-:W-:Y:S01]  /*0e00*/  FADD R20, -R9, R5 ;  /* 0x0000000509147221 */ /* 0x002fe20000000100 */
[----:B------:R-:W-:Y:S01]  /*0e10*/  FADD R22, -R8, R4 ;  /* 0x0000000408167221 */ /* 0x000fe20000000100 */
[----:B------:R-:W-:Y:S01]  /*0e20*/  FADD R31, -R10, R6 ;  /* 0x000000060a1f7221 */ /* 0x000fe20000000100 */
[----:B--2---:R-:W-:Y:S01]  /*0e30*/  @!P1 FMUL R35, R35, 4096 ;  /* 0x4580000023239820 */ /* 0x004fe20000400000 */
[----:B------:R-:W-:-:S03]  /*0e40*/  FMUL R5, R20, R20 ;  /* 0x0000001414057220 */ /* 0x000fc60000400000 */
[C---:B------:R-:W-:Y:S01]  /*0e50*/  FMUL R4, R35.reuse, R35 ;  /* 0x0000002323047220 */ /* 0x040fe20000400000 */
[----:B------:R-:W-:Y:S01]  /*0e60*/  FFMA R6, R22, R22, R5 ;  /* 0x0000001616067223 */ /* 0x000fe20000000005 */
[----:B------:R-:W-:Y:S02]  /*0e70*/  FFMA R5, R14, R15, R37 ;  /* 0x0000000f0e057223 */ /* 0x000fe40000000025 */
[----:B------:R-:W-:Y:S01]  /*0e80*/  FMUL R4, R35, R4 ;  /* 0x0000000423047220 */ /* 0x000fe20000400000 */
[----:B------:R-:W-:Y:S01]  /*0e90*/  FFMA R6, R31, R31, R6 ;  /* 0x0000001f1f067223 */ /* 0x000fe20000000006 */
[----:B------:R-:W1:Y:S03]  /*0ea0*/  LDS.128 R12, [UR5+-0x340] ;  /* 0xfffcc005ff0c7984 */ /* 0x000e660008000c00 */
[----:B------:R-:W-:Y:S01]  /*0eb0*/  FADD R35, R6, 0.0012499999720603227615 ;  /* 0x3aa3d70a06237421 */ /* 0x000fe20000000000 */
[----:B------:R-:W-:Y:S01]  /*0ec0*/  FMUL R6, R23, R4 ;  /* 0x0000000417067220 */ /* 0x000fe20000400000 */
[----:B0-----:R-:W-:Y:S01]  /*0ed0*/  FADD R17, -R9, R17 ;  /* 0x0000001109117221 */ /* 0x001fe20000000100 */
[----:B------:R-:W-:Y:S01]  /*0ee0*/  FADD R16, -R8, R16 ;  /* 0x0000001008107221 */ /* 0x000fe20000000100 */
[----:B------:R-:W-:Y:S01]  /*0ef0*/  FADD R18, -R10, R18 ;  /* 0x000000120a127221 */ /* 0x000fe20000000100 */
[----:B------:R-:W-:Y:S01]  /*0f00*/  FSETP.GEU.AND P1, PT, |R35|, 1.175494350822287508e-38, PT ;  /* 0x008000002300780b */ /* 0x000fe20003f2e200 */
[----:B------:R-:W-:Y:S01]  /*0f10*/  FMUL R23, R17, R17 ;  /* 0x0000001111177220 */ /* 0x000fe20000400000 */
[-C--:B------:R-:W-:Y:S01]  /*0f20*/  FFMA R32, R32, R6.reuse, R5 ;  /* 0x0000000620207223 */ /* 0x080fe20000000005 */
[-C--:B------:R-:W-:Y:S01]  /*0f30*/  FFMA R21, R21, R6.reuse, R34 ;  /* 0x0000000615157223 */ /* 0x080fe20000000022 */
[----:B------:R-:W-:Y:S01]  /*0f40*/  FFMA R33, R30, R6, R33 ;  /* 0x000000061e217223 */ /* 0x000fe20000000021 */
[----:B------:R-:W-:-:S04]  /*0f50*/  FFMA R23, R16, R16, R23 ;  /* 0x0000001010177223 */ /* 0x000fc80000000017 */
[----:B------:R-:W-:-:S04]  /*0f60*/  FFMA R23, R18, R18, R23 ;  /* 0x0000001212177223 */ /* 0x000fc80000000017 */
[----:B------:R-:W-:Y:S01]  /*0f70*/  FADD R23, R23, 0.0012499999720603227615 ;  /* 0x3aa3d70a17177421 */ /* 0x000fe20000000000 */
[----:B------:R-:W-:-:S04]  /*0f80*/  @!P1 FMUL R35, R35, 16777216 ;  /* 0x4b80000023239820 */ /* 0x000fc80000400000 */
[----:B------:R-:W0:Y:S01]  /*0f90*/  MUFU.RSQ R4, R35 ;  /* 0x0000002300047308 */ /* 0x000e220000001400 */
[----:B------:R-:W-:-:S13]  /*0fa0*/  FSETP.GEU.AND P2, PT, |R23|, 1.175494350822287508e-38, PT ;  /* 0x008000001700780b */ /* 0x000fda0003f4e200 */
[----:B------:R-:W-:Y:S01]  /*0fb0*/  @!P2 FMUL R23, R23, 16777216 ;  /* 0x4b8000001717a820 */ /* 0x000fe20000400000 */
[----:B-1----:R-:W-:Y:S01]  /*0fc0*/  FADD R13, -R9, R13 ;  /* 0x0000000d090d7221 */ /* 0x002fe20000000100 */
[----:B------:R-:W-:Y:S01]  /*0fd0*/  FADD R12, -R8, R12 ;  /* 0x0000000c080c7221 */ /* 0x000fe20000000100 */
[----:B0-----:R-:W-:Y:S01]  /*0fe0*/  @!P1 FMUL R4, R4, 4096 ;  /* 0x4580000004049820 */ /* 0x001fe20000400000 */
[----:B------:R-:W0:Y:S01]  /*0ff0*/  MUFU.RSQ R36, R23 ;  /* 0x0000001700247308 */ /* 0x000e220000001400 */
[----:B------:R-:W-:Y:S01]  /*1000*/  FMUL R37, R13, R13 ;  /* 0x0000000d0d257220 */ /* 0x000fe20000400000 */
[----:B------:R-:W-:Y:S01]  /*1010*/  FADD R14, -R10, R14 ;  /* 0x0000000e0a0e7221 */ /* 0x000fe20000000100 */
[----:B------:R-:W-:Y:S02]  /*1020*/  FMUL R5, R4, R4 ;  /* 0x0000000404057220 */ /* 0x000fe40000400000 */
[----:B------:R-:W-:Y:S02]  /*1030*/  FFMA R37, R12, R12, R37 ;  /* 0x0000000c0c257223 */ /* 0x000fe40000000025 */
[----:B------:R-:W-:-:S02]  /*1040*/  FMUL R4, R4, R5 ;  /* 0x0000000504047220 */ /* 0x000fc40000400000 */
[----:B------:R-:W-:Y:S02]  /*1050*/  FFMA R34, R14, R14, R37 ;  /* 0x0000000e0e227223 */ /* 0x000fe40000000025 */
[----:B------:R-:W-:Y:S02]  /*1060*/  FMUL R37, R7, R4 ;  /* 0x0000000407257220 */ /* 0x000fe40000400000 */
[----:B------:R-:W1:Y:S01]  /*1070*/  LDS.128 R4, [UR5+-0x330] ;  /* 0xfffcd005ff047984 */ /* 0x000e620008000c00 */
[----:B------:R-:W-:Y:S01]  /*1080*/  FADD R34, R34, 0.0012499999720603227615 ;  /* 0x3aa3d70a22227421 */ /* 0x000fe20000000000 */
[-C--:B------:R-:W-:Y:S01]  /*1090*/  FFMA R30, R20, R37.reuse, R21 ;  /* 0x00000025141e7223 */ /* 0x080fe20000000015 */
[-C--:B------:R-:W-:Y:S01]  /*10a0*/  FFMA R35, R22, R37.reuse, R33 ;  /* 0x0000002516237223 */ /* 0x080fe20000000021 */
[----:B0-----:R-:W-:Y:S01]  /*10b0*/  @!P2 FMUL R36, R36, 4096 ;  /* 0x458000002424a820 */ /* 0x001fe20000400000 */
[----:B------:R-:W-:Y:S01]  /*10c0*/  FFMA R33, R31, R37, R32 ;  /* 0x000000251f217223 */ /* 0x000fe20000000020 */
[----:B------:R-:W-:-:S02]  /*10d0*/  FSETP.GEU.AND P1, PT, |R34|, 1.175494350822287508e-38, PT ;  /* 0x008000002200780b */ /* 0x000fc40003f2e200 */
[----:B------:R-:W-:-:S04]  /*10e0*/  FMUL R21, R36, R36 ;  /* 0x0000002424157220 */ /* 0x000fc80000400000 */
[----:B------:R-:W-:Y:S02]  /*10f0*/  FMUL R36, R36, R21 ;  /* 0x0000001524247220 */ /* 0x000fe40000400000 */
[----:B------:R-:W0:Y:S02]  /*1100*/  LDS.128 R20, [UR5+-0x320] ;  /* 0xfffce005ff147984 */ /* 0x000e240008000c00 */
[----:B------:R-:W-:-:S03]  /*1110*/  FMUL R19, R19, R36 ;  /* 0x0000002413137220 */ /* 0x000fc60000400000 */
[----:B------:R-:W-:Y:S01]  /*1120*/  @!P1 FMUL R34, R34, 16777216 ;  /* 0x4b80000022229820 */ /* 0x000fe20000400000 */
[-C--:B------:R-:W-:Y:S01]  /*1130*/  FFMA R30, R17, R19.reuse, R30 ;  /* 0x00000013111e7223 */ /* 0x080fe2000000001e */
[-C--:B------:R-:W-:Y:S01]  /*1140*/  FFMA R31, R16, R19.reuse, R35 ;  /* 0x00000013101f7223 */ /* 0x080fe20000000023 */
[----:B------:R-:W-:Y:S01]  /*1150*/  FFMA R33, R18, R19, R33 ;  /* 0x0000001312217223 */ /* 0x000fe20000000021 */
[----:B------:R-:W2:Y:S01]  /*1160*/  MUFU.RSQ R32, R34 ;  /* 0x0000002200207308 */ /* 0x000ea20000001400 */
[----:B-1----:R-:W-:Y:S01]  /*1170*/  FADD R5, -R9, R5 ;  /* 0x0000000509057221 */ /* 0x002fe20000000100 */
[----:B------:R-:W-:Y:S01]  /*1180*/  FADD R4, -R8, R4 ;  /* 0x0000000408047221 */ /* 0x000fe20000000100 */
[----:B--2---:R-:W-:Y:S01]  /*1190*/  @!P1 FMUL R32, R32, 4096 ;  /* 0x4580000020209820 */ /* 0x004fe20000400000 */
[----:B------:R-:W-:Y:S01]  /*11a0*/  FADD R6, -R10, R6 ;  /* 0x000000060a067221 */ /* 0x000fe20000000100 */
[----:B------:R-:W-:-:S04]  /*11b0*/  FMUL R17, R5, R5 ;  /* 0x0000000505117220 */ /* 0x000fc80000400000 */
[----:B------:R-:W-:Y:S01]  /*11c0*/  FFMA R35, R4, R4, R17 ;  /* 0x0000000404237223 */ /* 0x000fe20000000011 */
[----:B------:R-:W-:-:S03]  /*11d0*/  FMUL R17, R32, R32 ;  /* 0x0000002020117220 */ /* 0x000fc60000400000 */
[----:B------:R-:W-:Y:S01]  /*11e0*/  FFMA R35, R6, R6, R35 ;  /* 0x0000000606237223 */ /* 0x000fe20000000023 */
[----:B------:R-:W-:Y:S01]  /*11f0*/  FMUL R32, R32, R17 ;  /* 0x0000001120207220 */ /* 0x000fe20000400000 */
[----:B0-----:R-:W-:Y:S01]  /*1200*/  FADD R21, -R9, R21 ;  /* 0x0000001509157221 */ /* 0x001fe20000000100 */
        /* <DEDUP_REMOVED lines=8> */
[----:B------:R-:W-:Y:S02]  /*1290*/  FFMA R33, R14, R15, R33 ;  /* 0x0000000f0e217223 */ /* 0x000fe40000000021 */
[----:B------:R-:W-:-:S04]  /*12a0*/  FFMA R35, R22, R22, R35 ;  /* 0x0000001616237223 */ /* 0x000fc80000000023 */
[----:B------:R-:W-:Y:S01]  /*12b0*/  FADD R34, R35, 0.0012499999720603227615 ;  /* 0x3aa3d70a23227421 */ /* 0x000fe20000000000 */
[-C--:B------:R-:W-:Y:S01]  /*12c0*/  FFMA R35, R12, R15.reuse, R31 ;  /* 0x0000000f0c237223 */ /* 0x080fe2000000001f */
[----:B------:R-:W-:Y:S02]  /*12d0*/  FFMA R12, R13, R15, R30 ;  /* 0x0000000f0d0c7223 */ /* 0x000fe4000000001e */
[----:B------:R-:W-:Y:S01]  /*12e0*/  @!P1 FMUL R36, R36, 16777216 ;  /* 0x4b80000024249820 */ /* 0x000fe20000400000 */
[----:B------:R-:W-:-:S03]  /*12f0*/  FSETP.GEU.AND P2, PT, |R34|, 1.175494350822287508e-38, PT ;  /* 0x008000002200780b */ /* 0x000fc60003f4e200 */
[----:B------:R-:W1:Y:S10]  /*1300*/  MUFU.RSQ R32, R36 ;  /* 0x0000002400207308 */ /* 0x000e740000001400 */
[----:B------:R-:W-:-:S06]  /*1310*/  @!P2 FMUL R34, R34, 16777216 ;  /* 0x4b8000002222a820 */ /* 0x000fcc0000400000 */
[----:B------:R-:W2:Y:S01]  /*1320*/  MUFU.RSQ R34, R34 ;  /* 0x0000002200227308 */ /* 0x000ea20000001400 */
[----:B-1----:R-:W-:Y:S01]  /*1330*/  @!P1 FMUL R32, R32, 4096 ;  /* 0x4580000020209820 */ /* 0x002fe20000400000 */
[----:B0-----:R-:W-:Y:S01]  /*1340*/  FADD R30, -R9, R17 ;  /* 0x00000011091e7221 */ /* 0x001fe20000000100 */
[----:B------:R-:W-:Y:S02]  /*1350*/  FADD R31, -R8, R16 ;  /* 0x00000010081f7221 */ /* 0x000fe40000000100 */
[----:B------:R-:W-:Y:S01]  /*1360*/  FMUL R13, R32, R32 ;  /* 0x00000020200d7220 */ /* 0x000fe20000400000 */
[----:B------:R-:W-:-:S03]  /*1370*/  FMUL R16, R30, R30 ;  /* 0x0000001e1e107220 */ /* 0x000fc60000400000 */
[----:B------:R-:W-:Y:S01]  /*1380*/  FMUL R14, R32, R13 ;  /* 0x0000000d200e7220 */ /* 0x000fe20000400000 */
[----:B------:R-:W-:Y:S01]  /*1390*/  FADD R32, -R10, R18 ;  /* 0x000000120a207221 */ /* 0x000fe20000000100 */
[----:B------:R-:W-:Y:S02]  /*13a0*/  FFMA R13, R31, R31, R16 ;  /* 0x0000001f1f0d7223 */ /* 0x000fe40000000010 */
[----:B------:R-:W-:Y:S02]  /*13b0*/  FMUL R7, R7, R14 ;  /* 0x0000000e07077220 */ /* 0x000fe40000400000 */
[----:B------:R-:W-:Y:S01]  /*13c0*/  FFMA R13, R32, R32, R13 ;  /* 0x00000020200d7223 */ /* 0x000fe2000000000d */
[----:B--2---:R-:W-:Y:S01]  /*13d0*/  @!P2 FMUL R34, R34, 4096 ;  /* 0x458000002222a820 */ /* 0x004fe20000400000 */
[-C--:B------:R-:W-:Y:S02]  /*13e0*/  FFMA R35, R4, R7.reuse, R35 ;  /* 0x0000000704237223 */ /* 0x080fe40000000023 */
[----:B------:R-:W-:Y:S01]  /*13f0*/  FADD R36, R13, 0.0012499999720603227615 ;  /* 0x3aa3d70a0d247421 */ /* 0x000fe20000000000 */
[-C--:B------:R-:W-:Y:S01]  /*1400*/  FFMA R16, R5, R7.reuse, R12 ;  /* 0x0000000705107223 */ /* 0x080fe2000000000c */
[----:B------:R-:W-:Y:S01]  /*1410*/  FMUL R13, R34, R34 ;  /* 0x00000022220d7220 */ /* 0x000fe20000400000 */
[----:B------:R-:W-:-:S02]  /*1420*/  FFMA R33, R6, R7, R33 ;  /* 0x0000000706217223 */ /* 0x000fc40000000021 */
[----:B------:R-:W0:Y:S01]  /*1430*/  LDS.128 R4, [UR5+-0x300] ;  /* 0xfffd0005ff047984 */ /* 0x000e220008000c00 */
[----:B------:R-:W-:Y:S01]  /*1440*/  FMUL R34, R34, R13 ;  /* 0x0000000d22227220 */ /* 0x000fe20000400000 */
[----:B------:R-:W-:Y:S02]  /*1450*/  FSETP.GEU.AND P1, PT, |R36|, 1.175494350822287508e-38, PT ;  /* 0x008000002400780b */ /* 0x000fe40003f2e200 */
[----:B------:R-:W1:Y:S01]  /*1460*/  LDS.128 R12, [UR5+-0x2f0] ;  /* 0xfffd1005ff0c7984 */ /* 0x000e620008000c00 */
[----:B------:R-:W-:-:S04]  /*1470*/  FMUL R23, R23, R34 ;  /* 0x0000002217177220 */ /* 0x000fc80000400000 */
[-C--:B------:R-:W-:Y:S01]  /*1480*/  FFMA R34, R20, R23.reuse, R35 ;  /* 0x0000001714227223 */ /* 0x080fe20000000023 */
[-C--:B------:R-:W-:Y:S01]  /*1490*/  FFMA R35, R21, R23.reuse, R16 ;  /* 0x0000001715237223 */ /* 0x080fe20000000010 */
[----:B------:R-:W-:-:S04]  /*14a0*/  FFMA R33, R22, R23, R33 ;  /* 0x0000001716217223 */ /* 0x000fc80000000021 */
[----:B------:R-:W-:-:S04]  /*14b0*/  @!P1 FMUL R36, R36, 16777216 ;  /* 0x4b80000024249820 */ /* 0x000fc80000400000 */
[----:B------:R-:W2:Y:S02]  /*14c0*/  MUFU.RSQ R18, R36 ;  /* 0x0000002400127308 */ /* 0x000ea40000001400 */
[----:B--2---:R-:W-:Y:S01]  /*14d0*/  @!P1 FMUL R18, R18, 4096 ;  /* 0x4580000012129820 */ /* 0x004fe20000400000 */
[----:B0-----:R-:W-:-:S03]  /*14e0*/  FADD R16, -R9, R5 ;  /* 0x0000000509107221 */ /* 0x001fc60000000100 */
[----:B------:R-:W-:Y:S01]  /*14f0*/  FMUL R5, R18, R18 ;  /* 0x0000001212057220 */ /* 0x000fe20000400000 */
[----:B------:R-:W-:Y:S01]  /*1500*/  FADD R17, -R8, R4 ;  /* 0x0000000408117221 */ /* 0x000fe20000000100 */
[----:B-1----:R-:W-:Y:S01]  /*1510*/  FADD R13, -R9, R13 ;  /* 0x0000000d090d7221 */ /* 0x002fe20000000100 */
[----:B------:R-:W-:Y:S01]  /*1520*/  FMUL R20, R16, R16 ;  /* 0x0000001010147220 */ /* 0x000fe20000400000 */
[----:B------:R-:W-:Y:S01]  /*1530*/  FMUL R4, R18, R5 ;  /* 0x0000000512047220 */ /* 0x000fe20000400000 */
[----:B------:R-:W-:Y:S01]  /*1540*/  FADD R12, -R8, R12 ;  /* 0x0000000c080c7221 */ /* 0x000fe20000000100 */
[----:B------:R-:W-:Y:S01]  /*1550*/  FMUL R37, R13, R13 ;  /* 0x0000000d0d257220 */ /* 0x000fe20000400000 */
[C---:B------:R-:W-:Y:S01]  /*1560*/  FADD R18, -R10.reuse, R6 ;  /* 0x000000060a127221 */ /* 0x040fe20000000100 */
[----:B------:R-:W-:Y:S01]  /*1570*/  FFMA R5, R17, R17, R20 ;  /* 0x0000001111057223 */ /* 0x000fe20000000014 */
[----:B------:R-:W-:Y:S01]  /*1580*/  FADD R14, -R10, R14 ;  /* 0x0000000e0a0e7221 */ /* 0x000fe20000000100 */
[----:B------:R-:W0:Y:S01]  /*1590*/  LDS.128 R20, [UR5+-0x2e0] ;  /* 0xfffd2005ff147984 */ /* 0x000e220008000c00 */
[----:B------:R-:W-:Y:S01]  /*15a0*/  FFMA R37, R12, R12, R37 ;  /* 0x0000000c0c257223 */ /* 0x000fe20000000025 */
[----:B------:R-:W-:Y:S01]  /*15b0*/  FFMA R5, R18, R18, R5 ;  /* 0x0000001212057223 */ /* 0x000fe20000000005 */
[----:B------:R-:W-:-:S02]  /*15c0*/  FMUL R19, R19, R4 ;  /* 0x0000000413137220 */ /* 0x000fc40000400000 */
[----:B------:R-:W-:Y:S01]  /*15d0*/  FFMA R37, R14, R14, R37 ;  /* 0x0000000e0e257223 */ /* 0x000fe20000000025 */
[----:B------:R-:W-:Y:S01]  /*15e0*/  FADD R6, R5, 0.0012499999720603227615 ;  /* 0x3aa3d70a05067421 */ /* 0x000fe20000000000 */
[-C--:B------:R-:W-:Y:S01]  /*15f0*/  FFMA R34, R31, R19.reuse, R34 ;  /* 0x000000131f227223 */ /* 0x080fe20000000022 */
[-C--:B------:R-:W-:Y:S01]  /*1600*/  FFMA R35, R30, R19.reuse, R35 ;  /* 0x000000131e237223 */ /* 0x080fe20000000023 */
[----:B------:R-:W-:Y:S01]  /*1610*/  FADD R5, R37, 0.0012499999720603227615 ;  /* 0x3aa3d70a25057421 */ /* 0x000fe20000000000 */
[----:B------:R-:W-:Y:S01]  /*1620*/  FFMA R33, R32, R19, R33 ;  /* 0x0000001320217223 */ /* 0x000fe20000000021 */
[----:B------:R-:W-:-:S03]  /*1630*/  FSETP.GEU.AND P1, PT, |R6|, 1.175494350822287508e-38, PT ;  /* 0x008000000600780b */ /* 0x000fc60003f2e200 */
[----:B------:R-:W-:-:S10]  /*1640*/  FSETP.GEU.AND P2, PT, |R5|, 1.175494350822287508e-38, PT ;  /* 0x008000000500780b */ /* 0x000fd40003f4e200 */
[----:B------:R-:W-:-:S03]  /*1650*/  @!P1 FMUL R6, R6, 16777216 ;  /* 0x4b80000006069820 */ /* 0x000fc60000400000 */
[----:B------:R-:W-:Y:S01]  /*1660*/  @!P2 FMUL R5, R5, 16777216 ;  /* 0x4b8000000505a820 */ /* 0x000fe20000400000 */
[----:B------:R-:W1:Y:S08]  /*1670*/  MUFU.RSQ R4, R6 ;  /* 0x0000000600047308 */ /* 0x000e700000001400 */
[----:B------:R-:W2:Y:S01]  /*1680*/  MUFU.RSQ R5, R5 ;  /* 0x0000000500057308 */ /* 0x000ea20000001400 */
[----:B0-----:R-:W-:Y:S01]  /*1690*/  FADD R21, -R9, R21 ;  /* 0x0000001509157221 */ /* 0x001fe20000000100 */
[----:B------:R-:W-:Y:S01]  /*16a0*/  FADD R20, -R8, R20 ;  /* 0x0000001408147221 */ /* 0x000fe20000000100 */
[----:B------:R-:W-:-:S02]  /*16b0*/  FADD R32, -R10, R22 ;  /* 0x000000160a207221 */ /* 0x000fc40000000100 */
[----:B------:R-:W-:Y:S01]  /*16c0*/  FMUL R19, R21, R21 ;  /* 0x0000001515137220 */ /* 0x000fe20000400000 */
[----:B-1----:R-:W-:-:S03]  /*16d0*/  @!P1 FMUL R4, R4, 4096 ;  /* 0x4580000004049820 */ /* 0x002fc60000400000 */
[----:B------:R-:W-:Y:S01]  /*16e0*/  FFMA R31, R20, R20, R19 ;  /* 0x00000014141f7223 */ /* 0x000fe20000000013 */
[----:B------:R-:W-:-:S03]  /*16f0*/  FMUL R19, R4, R4 ;  /* 0x0000000404137220 */ /* 0x000fc60000400000 */
[----:B------:R-:W-:Y:S01]  /*1700*/  FFMA R31, R32, R32, R31 ;  /* 0x00000020201f7223 */ /* 0x000fe2000000001f */
[----:B--2---:R-:W-:Y:S01]  /*1710*/  @!P2 FMUL R5, R5, 4096 ;  /* 0x458000000505a820 */ /* 0x004fe20000400000 */
[----:B------:R-:W-:Y:S02]  /*1720*/  FMUL R22, R4, R19 ;  /* 0x0000001304167220 */ /* 0x000fe40000400000 */
[----:B------:R-:W-:Y:S01]  /*1730*/  FADD R30, R31, 0.0012499999720603227615 ;  /* 0x3aa3d70a1f1e7421 */ /* 0x000fe20000000000 */
[----:B------:R-:W-:Y:S01]  /*1740*/  FMUL R4, R5, R5 ;  /* 0x0000000505047220 */ /* 0x000fe20000400000 */
[----:B------:R-:W-:-:S03]  /*1750*/  FMUL R22, R7, R22 ;  /* 0x0000001607167220 */ /* 0x000fc60000400000 */
[----:B------:R-:W-:Y:S01]  /*1760*/  FMUL R36, R5, R4 ;  /* 0x0000000405247220 */ /* 0x000fe20000400000 */
[----:B------:R-:W-:Y:S01]  /*1770*/  FSETP.GEU.AND P1, PT, |R30|, 1.175494350822287508e-38, PT ;  /* 0x008000001e00780b */ /* 0x000fe20003f2e200 */
[----:B------:R-:W0:Y:S01]  /*1780*/  LDS.128 R4, [UR5+-0x2d0] ;  /* 0xfffd3005ff047984 */ /* 0x000e220008000c00 */
[----:B------:R-:W-:Y:S01]  /*1790*/  FFMA R17, R17, R22, R34 ;  /* 0x0000001611117223 */ /* 0x000fe20000000022 */
[----:B------:R-:W-:Y:S01]  /*17a0*/  FMUL R15, R15, R36 ;  /* 0x000000240f0f7220 */ /* 0x000fe20000400000 */
[-C--:B------:R-:W-:Y:S01]  /*17b0*/  FFMA R34, R16, R22.reuse, R35 ;  /* 0x0000001610227223 */ /* 0x080fe20000000023 */
[----:B------:R-:W-:Y:S02]  /*17c0*/  FFMA R33, R18, R22, R33 ;  /* 0x0000001612217223 */ /* 0x000fe40000000021 */
[-C--:B------:R-:W-:Y:S01]  /*17d0*/  FFMA R35, R12, R15.reuse, R17 ;  /* 0x0000000f0c237223 */ /* 0x080fe20000000011 */
[----:B------:R-:W-:-:S05]  /*17e0*/  FFMA R34, R13, R15, R34 ;  /* 0x0000000f0d227223 */ /* 0x000fca0000000022 */
[----:B------:R-:W-:-:S04]  /*17f0*/  @!P1 FMUL R30, R30, 16777216 ;  /* 0x4b8000001e1e9820 */ /* 0x000fc80000400000 */
[----:B------:R-:W1:Y:S02]  /*1800*/  MUFU.RSQ R19, R30 ;  /* 0x0000001e00137308 */ /* 0x000e640000001400 */
        /* <DEDUP_REMOVED lines=8> */
[----:B------:R-:W-:Y:S01]  /*1890*/  FFMA R5, R14, R15, R33 ;  /* 0x0000000f0e057223 */ /* 0x000fe20000000021 */
[----:B------:R-:W-:Y:S01]  /*18a0*/  FMUL R23, R23, R4 ;  /* 0x0000000417177220 */ /* 0x000fe20000400000 */
[----:B------:R-:W-:-:S02]  /*18b0*/  FFMA R6, R30, R30, R13 ;  /* 0x0000001e1e067223 */ /* 0x000fc4000000000d */
[----:B------:R-:W1:Y:S01]  /*18c0*/  LDS.128 R12, [UR5+-0x2b0] ;  /* 0xfffd5005ff0c7984 */ /* 0x000e620008000c00 */
[----:B------:R-:W-:Y:S01]  /*18d0*/  FFMA R37, R21, R23, R34 ;  /* 0x0000001715257223 */ /* 0x000fe20000000022 */
[----:B------:R-:W-:Y:S01]  /*18e0*/  FFMA R6, R31, R31, R6 ;  /* 0x0000001f1f067223 */ /* 0x000fe20000000006 */
[-C--:B------:R-:W-:Y:S01]  /*18f0*/  FFMA R35, R20, R23.reuse, R35 ;  /* 0x0000001714237223 */ /* 0x080fe20000000023 */
[----:B------:R-:W-:Y:S02]  /*1900*/  FFMA R32, R32, R23, R5 ;  /* 0x0000001720207223 */ /* 0x000fe40000000005 */
[----:B------:R-:W-:-:S05]  /*1910*/  FADD R6, R6, 0.0012499999720603227615 ;  /* 0x3aa3d70a06067421 */ /* 0x000fca0000000000 */
[----:B------:R-:W-:-:S13]  /*1920*/  FSETP.GEU.AND P1, PT, |R6|, 1.175494350822287508e-38, PT ;  /* 0x008000000600780b */ /* 0x000fda0003f2e200 */
[----:B------:R-:W-:-:S04]  /*1930*/  @!P1 FMUL R6, R6, 16777216 ;  /* 0x4b80000006069820 */ /* 0x000fc80000400000 */
[----:B------:R-:W2:Y:S01]  /*1940*/  MUFU.RSQ R4, R6 ;  /* 0x0000000600047308 */ /* 0x000ea20000001400 */
[C---:B0-----:R-:W-:Y:S01]  /*1950*/  FADD R21, -R9.reuse, R17 ;  /* 0x0000001109157221 */ /* 0x041fe20000000100 */
[----:B------:R-:W-:Y:S01]  /*1960*/  FADD R23, -R10, R18 ;  /* 0x000000120a177221 */ /* 0x000fe20000000100 */
[----:B-1----:R-:W-:Y:S01]  /*1970*/  FADD R20, -R9, R13 ;  /* 0x0000000d09147221 */ /* 0x002fe20000000100 */
[C---:B------:R-:W-:Y:S01]  /*1980*/  FADD R13, -R8.reuse, R16 ;  /* 0x00000010080d7221 */ /* 0x040fe20000000100 */
[----:B------:R-:W-:Y:S01]  /*1990*/  FMUL R16, R21, R21 ;  /* 0x0000001515107220 */ /* 0x000fe20000400000 */
[----:B------:R-:W-:Y:S01]  /*19a0*/  FADD R12, -R8, R12 ;  /* 0x0000000c080c7221 */ /* 0x000fe20000000100 */
[----:B------:R-:W-:Y:S01]  /*19b0*/  FMUL R5, R20, R20 ;  /* 0x0000001414057220 */ /* 0x000fe20000400000 */
[----:B--2---:R-:W-:Y:S01]  /*19c0*/  @!P1 FMUL R4, R4, 4096 ;  /* 0x4580000004049820 */ /* 0x004fe20000400000 */
[----:B------:R-:W-:Y:S01]  /*19d0*/  FFMA R16, R13, R13, R16 ;  /* 0x0000000d0d107223 */ /* 0x000fe20000000010 */
[----:B------:R-:W-:Y:S01]  /*19e0*/  FADD R33, -R10, R14 ;  /* 0x0000000e0a217221 */ /* 0x000fe20000000100 */
[----:B------:R-:W-:Y:S01]  /*19f0*/  FFMA R6, R12, R12, R5 ;  /* 0x0000000c0c067223 */ /* 0x000fe20000000005 */
[----:B------:R-:W-:Y:S01]  /*1a00*/  FMUL R5, R4, R4 ;  /* 0x0000000404057220 */ /* 0x000fe20000400000 */
[----:B------:R-:W-:-:S02]  /*1a10*/  FFMA R16, R23, R23, R16 ;  /* 0x0000001717107223 */ /* 0x000fc40000000010 */
[----:B------:R-:W-:Y:S01]  /*1a20*/  FFMA R6, R33, R33, R6 ;  /* 0x0000002121067223 */ /* 0x000fe20000000006 */
[----:B------:R-:W-:Y:S01]  /*1a30*/  FMUL R18, R4, R5 ;  /* 0x0000000504127220 */ /* 0x000fe20000400000 */
[----:B------:R-:W-:Y:S02]  /*1a40*/  FADD R17, R16, 0.0012499999720603227615 ;  /* 0x3aa3d70a10117421 */ /* 0x000fe40000000000 */
[----:B------:R-:W-:Y:S01]  /*1a50*/  FADD R34, R6, 0.0012499999720603227615 ;  /* 0x3aa3d70a06227421 */ /* 0x000fe20000000000 */
[----:B------:R-:W-:Y:S02]  /*1a60*/  FMUL R18, R7, R18 ;  /* 0x0000001207127220 */ /* 0x000fe40000400000 */
[----:B------:R-:W-:Y:S01]  /*1a70*/  FSETP.GEU.AND P1, PT, |R17|, 1.175494350822287508e-38, PT ;  /* 0x008000001100780b */ /* 0x000fe20003f2e200 */
[----:B------:R-:W0:Y:S01]  /*1a80*/  LDS.128 R4, [UR5+-0x2a0] ;  /* 0xfffd6005ff047984 */ /* 0x000e220008000c00 */
[----:B------:R-:W-:Y:S01]  /*1a90*/  FSETP.GEU.AND P2, PT, |R34|, 1.175494350822287508e-38, PT ;  /* 0x008000002200780b */ /* 0x000fe20003f4e200 */
[-C--:B------:R-:W-:Y:S01]  /*1aa0*/  FFMA R32, R31, R18.reuse, R32 ;  /* 0x000000121f207223 */ /* 0x080fe20000000020 */
[-C--:B------:R-:W-:Y:S01]  /*1ab0*/  FFMA R30, R30, R18.reuse, R35 ;  /* 0x000000121e1e7223 */ /* 0x080fe20000000023 */
[----:B------:R-:W-:-:S08]  /*1ac0*/  FFMA R22, R22, R18, R37 ;  /* 0x0000001216167223 */ /* 0x000fd00000000025 */
[----:B------:R-:W-:Y:S02]  /*1ad0*/  @!P1 FMUL R17, R17, 16777216 ;  /* 0x4b80000011119820 */ /* 0x000fe40000400000 */
[----:B------:R-:W-:Y:S02]  /*1ae0*/  @!P2 FMUL R34, R34, 16777216 ;  /* 0x4b8000002222a820 */ /* 0x000fe40000400000 */
[----:B------:R-:W1:Y:S08]  /*1af0*/  MUFU.RSQ R16, R17 ;  /* 0x0000001100107308 */ /* 0x000e700000001400 */
[----:B------:R-:W2:Y:S01]  /*1b00*/  MUFU.RSQ R14, R34 ;  /* 0x00000022000e7308 */ /* 0x000ea20000001400 */
[----:B-1----:R-:W-:-:S04]  /*1b10*/  @!P1 FMUL R16, R16, 4096 ;  /* 0x4580000010109820 */ /* 0x002fc80000400000 */
[----:B------:R-:W-:Y:S01]  /*1b20*/  FMUL R31, R16, R16 ;  /* 0x00000010101f7220 */ /* 0x000fe20000400000 */
[----:B0-----:R-:W-:Y:S01]  /*1b30*/  FADD R5, -R9, R5 ;  /* 0x0000000509057221 */ /* 0x001fe20000000100 */
[----:B--2---:R-:W-:Y:S02]  /*1b40*/  @!P2 FMUL R14, R14, 4096 ;  /* 0x458000000e0ea820 */ /* 0x004fe40000400000 */
[----:B------:R-:W-:Y:S01]  /*1b50*/  FMUL R16, R16, R31 ;  /* 0x0000001f10107220 */ /* 0x000fe20000400000 */
[----:B------:R-:W-:Y:S01]  /*1b60*/  FADD R4, -R8, R4 ;  /* 0x0000000408047221 */ /* 0x000fe20000000100 */
[----:B------:R-:W-:Y:S01]  /*1b70*/  FADD R6, -R10, R6 ;  /* 0x000000060a067221 */ /* 0x000fe20000000100 */
[C---:B------:R-:W-:Y:S01]  /*1b80*/  FMUL R35, R14.reuse, R14 ;  /* 0x0000000e0e237220 */ /* 0x040fe20000400000 */
[----:B------:R-:W-:Y:S02]  /*1b90*/  FMUL R31, R19, R16 ;  /* 0x00000010131f7220 */ /* 0x000fe40000400000 */
[----:B------:R-:W0:Y:S01]  /*1ba0*/  LDS.128 R16, [UR5+-0x290] ;  /* 0xfffd7005ff107984 */ /* 0x000e220008000c00 */
[----:B------:R-:W-:Y:S01]  /*1bb0*/  FMUL R14, R14, R35 ;  /* 0x000000230e0e7220 */ /* 0x000fe20000400000 */
[----:B------:R-:W-:Y:S01]  /*1bc0*/  FMUL R35, R5, R5 ;  /* 0x0000000505237220 */ /* 0x000fe20000400000 */
[-C--:B------:R-:W-:Y:S01]  /*1bd0*/  FFMA R13, R13, R31.reuse, R30 ;  /* 0x0000001f0d0d7223 */ /* 0x080fe2000000001e */
[-C--:B------:R-:W-:Y:S01]  /*1be0*/  FFMA R21, R21, R31.reuse, R22 ;  /* 0x0000001f15157223 */ /* 0x080fe20000000016 */
[----:B------:R-:W-:Y:S01]  /*1bf0*/  FFMA R32, R23, R31, R32 ;  /* 0x0000001f17207223 */ /* 0x000fe20000000020 */
[----:B------:R-:W-:-:S04]  /*1c00*/  FFMA R35, R4, R4, R35 ;  /* 0x0000000404237223 */ /* 0x000fc80000000023 */
[----:B------:R-:W-:-:S04]  /*1c10*/  FFMA R35, R6, R6, R35 ;  /* 0x0000000606237223 */ /* 0x000fc80000000023 */
        /* <DEDUP_REMOVED lines=12> */
[----:B------:R-:W-:-:S04]  /*1ce0*/  FMUL R23, R17, R17 ;  /* 0x0000001111177220 */ /* 0x000fc80000400000 */
[----:B------:R-:W-:-:S04]  /*1cf0*/  FFMA R23, R16, R16, R23 ;  /* 0x0000001010177223 */ /* 0x000fc80000000017 */
[----:B------:R-:W-:Y:S01]  /*1d00*/  FFMA R23, R18, R18, R23 ;  /* 0x0000001212177223 */ /* 0x000fe20000000017 */
[----:B--2---:R-:W-:-:S03]  /*1d10*/  @!P1 FMUL R22, R22, 4096 ;  /* 0x4580000016169820 */ /* 0x004fc60000400000 */
[----:B------:R-:W-:Y:S01]  /*1d20*/  FADD R32, R23, 0.0012499999720603227615 ;  /* 0x3aa3d70a17207421 */ /* 0x000fe20000000000 */
[----:B------:R-:W-:-:S04]  /*1d30*/  FMUL R21, R22, R22 ;  /* 0x0000001616157220 */ /* 0x000fc80000400000 */
[----:B------:R-:W-:Y:S01]  /*1d40*/  FMUL R30, R22, R21 ;  /* 0x00000015161e7220 */ /* 0x000fe20000400000 */
[----:B------:R-:W-:Y:S01]  /*1d50*/  FSETP.GEU.AND P1, PT, |R32|, 1.175494350822287508e-38, PT ;  /* 0x008000002000780b */ /* 0x000fe20003f2e200 */
[----:B------:R-:W0:Y:S01]  /*1d60*/  LDS.128 R20, [UR5+-0x270] ;  /* 0xfffd9005ff147984 */ /* 0x000e220008000c00 */
[----:B-1----:R-:W-:Y:S01]  /*1d70*/  FADD R13, -R9, R13 ;  /* 0x0000000d090d7221 */ /* 0x002fe20000000100 */
[----:B------:R-:W-:Y:S01]  /*1d80*/  FADD R12, -R8, R12 ;  /* 0x0000000c080c7221 */ /* 0x000fe20000000100 */
[----:B------:R-:W-:Y:S01]  /*1d90*/  FADD R14, -R10, R14 ;  /* 0x0000000e0a0e7221 */ /* 0x000fe20000000100 */
[----:B------:R-:W-:Y:S01]  /*1da0*/  FMUL R30, R7, R30 ;  /* 0x0000001e071e7220 */ /* 0x000fe20000400000 */
[----:B------:R-:W-:-:S03]  /*1db0*/  FMUL R35, R13, R13 ;  /* 0x0000000d0d237220 */ /* 0x000fc60000400000 */
[----:B------:R-:W-:Y:S01]  /*1dc0*/  FFMA R31, R4, R30, R31 ;  /* 0x0000001e041f7223 */ /* 0x000fe2000000001f */
[----:B------:R-:W-:Y:S01]  /*1dd0*/  FFMA R35, R12, R12, R35 ;  /* 0x0000000c0c237223 */ /* 0x000fe20000000023 */
[-C--:B------:R-:W-:Y:S01]  /*1de0*/  FFMA R34, R5, R30.reuse, R34 ;  /* 0x0000001e05227223 */ /* 0x080fe20000000022 */
[----:B------:R-:W-:Y:S01]  /*1df0*/  FFMA R33, R6, R30, R33 ;  /* 0x0000001e06217223 */ /* 0x000fe20000000021 */
[----:B------:R-:W-:Y:S01]  /*1e00*/  @!P1 FMUL R32, R32, 16777216 ;  /* 0x4b80000020209820 */ /* 0x000fe20000400000 */
[----:B------:R-:W-:-:S03]  /*1e10*/  FFMA R35, R14, R14, R35 ;  /* 0x0000000e0e237223 */ /* 0x000fc60000000023 */
[----:B------:R-:W1:Y:S01]  /*1e20*/  MUFU.RSQ R7, R32 ;  /* 0x0000002000077308 */ /* 0x000e620000001400 */
[----:B------:R-:W-:-:S05]  /*1e30*/  FADD R35, R35, 0.0012499999720603227615 ;  /* 0x3aa3d70a23237421 */ /* 0x000fca0000000000 */
[----:B------:R-:W-:Y:S01]  /*1e40*/  FSETP.GEU.AND P2, PT, |R35|, 1.175494350822287508e-38, PT ;  /* 0x008000002300780b */ /* 0x000fe20003f4e200 */
[----:B-1----:R-:W-:-:S12]  /*1e50*/  @!P1 FMUL R7, R7, 4096 ;  /* 0x4580000007079820 */ /* 0x002fd80000400000 */
[----:B------:R-:W-:Y:S01]  /*1e60*/  @!P2 FMUL R35, R35, 16777216 ;  /* 0x4b8000002323a820 */ /* 0x000fe20000400000 */
[----:B------:R-:W-:Y:S01]  /*1e70*/  FMUL R4, R7, R7 ;  /* 0x0000000707047220 */ /* 0x000fe20000400000 */
[----:B0-----:R-:W-:Y:S01]  /*1e80*/  FADD R21, -R9, R21 ;  /* 0x0000001509157221 */ /* 0x001fe20000000100 */
[----:B------:R-:W-:Y:S02]  /*1e90*/  FADD R30, -R8, R20 ;  /* 0x00000014081e7221 */ /* 0x000fe40000000100 */
[----:B------:R-:W-:Y:S01]  /*1ea0*/  FMUL R4, R7, R4 ;  /* 0x0000000407047220 */ /* 0x000fe20000400000 */
[----:B------:R-:W0:Y:S01]  /*1eb0*/  MUFU.RSQ R20, R35 ;  /* 0x0000002300147308 */ /* 0x000e220000001400 */
[----:B------:R-:W-:Y:S01]  /*1ec0*/  FMUL R5, R21, R21 ;  /* 0x0000001515057220 */ /* 0x000fe20000400000 */
[----:B------:R-:W-:Y:S01]  /*1ed0*/  FADD R32, -R10, R22 ;  /* 0x000000160a207221 */ /* 0x000fe20000000100 */
[----:B------:R-:W-:Y:S02]  /*1ee0*/  FMUL R19, R19, R4 ;  /* 0x0000000413137220 */ /* 0x000fe40000400000 */
[----:B------:R-:W-:-:S02]  /*1ef0*/  FFMA R5, R30, R30, R5 ;  /* 0x0000001e1e057223 */ /* 0x000fc40000000005 */
[-C--:B------:R-:W-:Y:S01]  /*1f00*/  FFMA R34, R17, R19.reuse, R34 ;  /* 0x0000001311227223 */ /* 0x080fe20000000022 */
[-C--:B------:R-:W-:Y:S01]  /*1f10*/  FFMA R31, R16, R19.reuse, R31 ;  /* 0x00000013101f7223 */ /* 0x080fe2000000001f */
[----:B------:R-:W-:Y:S01]  /*1f20*/  FFMA R36, R32, R32, R5 ;  /* 0x0000002020247223 */ /* 0x000fe20000000005 */
[----:B------:R-:W-:Y:S01]  /*1f30*/  FFMA R37, R18, R19, R33 ;  /* 0x0000001312257223 */ /* 0x000fe20000000021 */
[----:B------:R-:W1:Y:S02]  /*1f40*/  LDS.128 R4, [UR5+-0x260] ;  /* 0xfffda005ff047984 */ /* 0x000e640008000c00 */
[----:B------:R-:W-:Y:S01]  /*1f50*/  FADD R36, R36, 0.0012499999720603227615 ;  /* 0x3aa3d70a24247421 */ /* 0x000fe20000000000 */
[----:B0-----:R-:W-:-:S04]  /*1f60*/  @!P2 FMUL R20, R20, 4096 ;  /* 0x458000001414a820 */ /* 0x001fc80000400000 */
[----:B------:R-:W-:Y:S01]  /*1f70*/  FSETP.GEU.AND P1, PT, |R36|, 1.175494350822287508e-38, PT ;  /* 0x008000002400780b */ /* 0x000fe20003f2e200 */
[----:B------:R-:W-:-:S04]  /*1f80*/  FMUL R17, R20, R20 ;  /* 0x0000001414117220 */ /* 0x000fc80000400000 */
[----:B------:R-:W-:Y:S02]  /*1f90*/  FMUL R20, R20, R17 ;  /* 0x0000001114147220 */ /* 0x000fe40000400000 */
[----:B------:R-:W0:Y:S02]  /*1fa0*/  LDS.128 R16, [UR5+-0x250] ;  /* 0xfffdb005ff107984 */ /* 0x000e240008000c00 */
[----:B------:R-:W-:-:S04]  /*1fb0*/  FMUL R15, R15, R20 ;  /* 0x000000140f0f7220 */ /* 0x000fc80000400000 */
[----:B------:R-:W-:Y:S01]  /*1fc0*/  @!P1 FMUL R36, R36, 16777216 ;  /* 0x4b80000024249820 */ /* 0x000fe20000400000 */
[-C--:B------:R-:W-:Y:S01]  /*1fd0*/  FFMA R33, R12, R15.reuse, R31 ;  /* 0x0000000f0c217223 */ /* 0x080fe2000000001f */
[----:B------:R-:W-:Y:S02]  /*1fe0*/  FFMA R34, R13, R15, R34 ;  /* 0x0000000f0d227223 */ /* 0x000fe40000000022 */
[----:B------:R-:W2:Y:S01]  /*1ff0*/  MUFU.RSQ R35, R36 ;  /* 0x0000002400237308 */ /* 0x000ea20000001400 */
        /* <DEDUP_REMOVED lines=12> */
[----:B0-----:R-:W-:Y:S01]  /*20c0*/  FADD R17, -R9, R17 ;  /* 0x0000001109117221 */ /* 0x001fe20000000100 */
[----:B------:R-:W-:Y:S01]  /*20d0*/  FMUL R6, R23, R4 ;  /* 0x0000000417067220 */ /* 0x000fe20000400000 */
        /* <DEDUP_REMOVED lines=43> */
[----:B------:R-:W-:Y:S01]  /*2390*/  FADD R6, -R10, R6 ;  /* 0x000000060a067221 */ /* 0x000fe20000000100 */
[----:B--2---:R-:W-:Y:S01]  /*23a0*/  @!P1 FMUL R32, R32, 4096 ;  /* 0x4580000020209820 */ /* 0x004fe20000400000 */
[----:B------:R-:W-:-:S04]  /*23b0*/  FMUL R17, R5, R5 ;  /* 0x0000000505117220 */ /* 0x000fc80000400000 */
[----:B------:R-:W-:Y:S01]  /*23c0*/  FFMA R35, R4, R4, R17 ;  /* 0x0000000404237223 */ /* 0x000fe20000000011 */
[----:B------:R-:W-:-:S03]  /*23d0*/  FMUL R17, R32, R32 ;  /* 0x0000002020117220 */ /* 0x000fc60000400000 */
[----:B------:R-:W-:Y:S01]  /*23e0*/  FFMA R35, R6, R6, R35 ;  /* 0x0000000606237223 */ /* 0x000fe20000000023 */
[----:B------:R-:W-:Y:S01]  /*23f0*/  FMUL R32, R32, R17 ;  /* 0x0000001120207220 */ /* 0x000fe20000400000 */
[----:B0-----:R-:W-:Y:S01]  /*2400*/  FADD R21, -R9, R21 ;  /* 0x0000001509157221 */ /* 0x001fe20000000100 */
[----:B------:R-:W-:Y:S01]  /*2410*/  FADD R20, -R8, R20 ;  /* 0x0000001408147221 */ /* 0x000fe20000000100 */
[----:B------:R-:W-:Y:S01]  /*2420*/  FADD R37, R35, 0.0012499999720603227615 ;  /* 0x3aa3d70a23257421 */ /* 0x000fe20000000000 */
[----:B------:R-:W0:Y:S01]  /*2430*/  LDS.128 R16, [UR5+-0x210] ;  /* 0xfffdf005ff107984 */ /* 0x000e220008000c00 */
        /* <DEDUP_REMOVED lines=19> */
[----:B------:R-:W-:Y:S01]  /*2570*/  FADD R31, -R10, R18 ;  /* 0x000000120a1f7221 */ /* 0x000fe20000000100 */
[----:B------:R-:W-:Y:S02]  /*2580*/  FMUL R15, R30, R30 ;  /* 0x0000001e1e0f7220 */ /* 0x000fe40000400000 */
[----:B------:R-:W-:Y:S02]  /*2590*/  FMUL R34, R34, R13 ;  /* 0x0000000d22227220 */ /* 0x000fe40000400000 */
[----:B------:R-:W-:-:S02]  /*25a0*/  FFMA R14, R32, R32, R15 ;  /* 0x00000020200e7223 */ /* 0x000fc4000000000f */
[----:B------:R-:W-:Y:S02]  /*25b0*/  FMUL R7, R7, R34 ;  /* 0x0000002207077220 */ /* 0x000fe40000400000 */
[----:B------:R-:W-:Y:S01]  /*25c0*/  FFMA R14, R31, R31, R14 ;  /* 0x0000001f1f0e7223 */ /* 0x000fe2000000000e */
[----:B--2---:R-:W-:Y:S01]  /*25d0*/  @!P2 FMUL R36, R36, 4096 ;  /* 0x458000002424a820 */ /* 0x004fe20000400000 */
[-C--:B------:R-:W-:Y:S01]  /*25e0*/  FFMA R35, R4, R7.reuse, R35 ;  /* 0x0000000704237223 */ /* 0x080fe20000000023 */
[-C--:B------:R-:W-:Y:S01]  /*25f0*/  FFMA R16, R5, R7.reuse, R12 ;  /* 0x0000000705107223 */ /* 0x080fe2000000000c */
[----:B------:R-:W-:Y:S01]  /*2600*/  FFMA R17, R6, R7, R33 ;  /* 0x0000000706117223 */ /* 0x000fe20000000021 */
[----:B------:R-:W-:Y:S01]  /*2610*/  FMUL R13, R36, R36 ;  /* 0x00000024240d7220 */ /* 0x000fe20000400000 */
[----:B------:R-:W-:Y:S01]  /*2620*/  FADD R37, R14, 0.0012499999720603227615 ;  /* 0x3aa3d70a0e257421 */ /* 0x000fe20000000000 */
[----:B------:R-:W0:Y:S02]  /*2630*/  LDS.128 R4, [UR5+-0x200] ;  /* 0xfffe0005ff047984 */ /* 0x000e240008000c00 */
[----:B------:R-:W-:-:S02]  /*2640*/  FMUL R36, R36, R13 ;  /* 0x0000000d24247220 */ /* 0x000fc40000400000 */
[----:B------:R-:W1:Y:S01]  /*2650*/  LDS.128 R12, [UR5+-0x1f0] ;  /* 0xfffe1005ff0c7984 */ /* 0x000e620008000c00 */
[----:B------:R-:W-:Y:S01]  /*2660*/  FSETP.GEU.AND P1, PT, |R37|, 1.175494350822287508e-38, PT ;  /* 0x008000002500780b */ /* 0x000fe20003f2e200 */
[----:B------:R-:W-:-:S04]  /*2670*/  FMUL R23, R23, R36 ;  /* 0x0000002417177220 */ /* 0x000fc80000400000 */
[-C--:B------:R-:W-:Y:S01]  /*2680*/  FFMA R33, R21, R23.reuse, R16 ;  /* 0x0000001715217223 */ /* 0x080fe20000000010 */
[-C--:B------:R-:W-:Y:S01]  /*2690*/  FFMA R35, R20, R23.reuse, R35 ;  /* 0x0000001714237223 */ /* 0x080fe20000000023 */
[----:B------:R-:W-:-:S06]  /*26a0*/  FFMA R34, R22, R23, R17 ;  /* 0x0000001716227223 */ /* 0x000fcc0000000011 */
[----:B------:R-:W-:-:S04]  /*26b0*/  @!P1 FMUL R37, R37, 16777216 ;  /* 0x4b80000025259820 */ /* 0x000fc80000400000 */
[----:B------:R-:W2:Y:S02]  /*26c0*/  MUFU.RSQ R18, R37 ;  /* 0x0000002500127308 */ /* 0x000ea40000001400 */
[----:B--2---:R-:W-:Y:S01]  /*26d0*/  @!P1 FMUL R18, R18, 4096 ;  /* 0x4580000012129820 */ /* 0x004fe20000400000 */
[C---:B0-----:R-:W-:Y:S01]  /*26e0*/  FADD R16, -R9.reuse, R5 ;  /* 0x0000000509107221 */ /* 0x041fe20000000100 */
[----:B------:R-:W-:Y:S02]  /*26f0*/  FADD R17, -R8, R4 ;  /* 0x0000000408117221 */ /* 0x000fe40000000100 */
[----:B------:R-:W-:Y:S01]  /*2700*/  FMUL R5, R18, R18 ;  /* 0x0000001212057220 */ /* 0x000fe20000400000 */
[----:B-1----:R-:W-:Y:S01]  /*2710*/  FADD R13, -R9, R13 ;  /* 0x0000000d090d7221 */ /* 0x002fe20000000100 */
[----:B------:R-:W-:Y:S01]  /*2720*/  FMUL R20, R16, R16 ;  /* 0x0000001010147220 */ /* 0x000fe20000400000 */
[----:B------:R-:W-:Y:S01]  /*2730*/  FADD R12, -R8, R12 ;  /* 0x0000000c080c7221 */ /* 0x000fe20000000100 */
[----:B------:R-:W-:Y:S01]  /*2740*/  FMUL R4, R18, R5 ;  /* 0x0000000512047220 */ /* 0x000fe20000400000 */
        /* <DEDUP_REMOVED lines=47> */
[----:B------:R-:W-:Y:S01]  /*2a40*/  FADD R30, -R8, R4 ;  /* 0x00000004081e7221 */ /* 0x000fe20000000100 */
[----:B------:R-:W-:Y:S01]  /*2a50*/  FFMA R5, R14, R15, R19 ;  /* 0x0000000f0e057223 */ /* 0x000fe20000000013 */
[----:B------:R-:W-:Y:S01]  /*2a60*/  FMUL R4, R31, R12 ;  /* 0x0000000c1f047220 */ /* 0x000fe20000400000 */
[----:B------:R-:W-:Y:S01]  /*2a70*/  FMUL R13, R22, R22 ;  /* 0x00000016160d7220 */ /* 0x000fe20000400000 */
[----:B------:R-:W0:Y:S01]  /*2a80*/  LDS.128 R16, [UR5+-0x1c0] ;  /* 0xfffe4005ff107984 */ /* 0x000e220008000c00 */
[----:B------:R-:W-:Y:S01]  /*2a90*/  FADD R31, -R10, R6 ;  /* 0x000000060a1f7221 */ /* 0x000fe20000000100 */
[----:B------:R-:W-:Y:S01]  /*2aa0*/  FMUL R23, R23, R4 ;  /* 0x0000000417177220 */ /* 0x000fe20000400000 */
[----:B------:R-:W-:Y:S02]  /*2ab0*/  FFMA R6, R30, R30, R13 ;  /* 0x0000001e1e067223 */ /* 0x000fe4000000000d */
[----:B------:R-:W1:Y:S01]  /*2ac0*/  LDS.128 R12, [UR5+-0x1b0] ;  /* 0xfffe5005ff0c7984 */ /* 0x000e620008000c00 */
[----:B------:R-:W-:Y:S01]  /*2ad0*/  FFMA R37, R21, R23, R34 ;  /* 0x0000001715257223 */ /* 0x000fe20000000022 */
[----:B------:R-:W-:Y:S01]  /*2ae0*/  FFMA R6, R31, R31, R6 ;  /* 0x0000001f1f067223 */ /* 0x000fe20000000006 */
[-C--:B------:R-:W-:Y:S01]  /*2af0*/  FFMA R35, R20, R23.reuse, R35 ;  /* 0x0000001714237223 */ /* 0x080fe20000000023 */
[----:B------:R-:W-:-:S02]  /*2b00*/  FFMA R32, R32, R23, R5 ;  /* 0x0000001720207223 */ /* 0x000fc40000000005 */
        /* <DEDUP_REMOVED lines=205> */
[-C--:B------:R-:W-:Y:S02]  /*37e0*/  FFMA R16, R5, R7.reuse, R12 ;  /* 0x0000000705107223 */ /* 0x080fe4000000000c */
[----:B------:R-:W-:Y:S01]  /*37f0*/  FADD R37, R14, 0.0012499999720603227615 ;  /* 0x3aa3d70a0e257421 */ /* 0x000fe20000000000 */
[-C--:B------:R-:W-:Y:S01]  /*3800*/  FFMA R35, R4, R7.reuse, R35 ;  /* 0x0000000704237223 */ /* 0x080fe20000000023 */
[----:B------:R-:W-:Y:S01]  /*3810*/  FMUL R5, R36, R36 ;  /* 0x0000002424057220 */ /* 0x000fe20000400000 */
[----:B------:R-:W0:Y:S01]  /*3820*/  LDS.128 R12, [UR5+-0x100] ;  /* 0xffff0005ff0c7984 */ /* 0x000e220008000c00 */
[----:B------:R-:W-:Y:S01]  /*3830*/  FFMA R17, R6, R7, R33 ;  /* 0x0000000706117223 */ /* 0x000fe20000000021 */
[----:B------:R-:W-:Y:S01]  /*3840*/  FSETP.GEU.AND P1, PT, |R37|, 1.175494350822287508e-38, PT ;  /* 0x008000002500780b */ /* 0x000fe20003f2e200 */
[----:B------:R-:W-:-:S02]  /*3850*/  FMUL R36, R36, R5 ;  /* 0x0000000524247220 */ /* 0x000fc40000400000 */
[----:B------:R-:W1:Y:S02]  /*3860*/  LDS.128 R4, [UR5+-0xf0] ;  /* 0xffff1005ff047984 */ /* 0x000e640008000c00 */
[----:B------:R-:W-:-:S04]  /*3870*/  FMUL R23, R23, R36 ;  /* 0x0000002417177220 */ /* 0x000fc80000400000 */
[-C--:B------:R-:W-:Y:S01]  /*3880*/  FFMA R33, R21, R23.reuse, R16 ;  /* 0x0000001715217223 */ /* 0x080fe20000000010 */
[-C--:B------:R-:W-:Y:S01]  /*3890*/  FFMA R35, R20, R23.reuse, R35 ;  /* 0x0000001714237223 */ /* 0x080fe20000000023 */
[----:B------:R-:W-:Y:S02]  /*38a0*/  FFMA R34, R22, R23, R17 ;  /* 0x0000001716227223 */ /* 0x000fe40000000011 */
[----:B------:R-:W-:-:S04]  /*38b0*/  @!P1 FMUL R37, R37, 16777216 ;  /* 0x4b80000025259820 */ /* 0x000fc80000400000 */
[----:B------:R-:W2:Y:S02]  /*38c0*/  MUFU.RSQ R18, R37 ;  /* 0x0000002500127308 */ /* 0x000ea40000001400 */
[----:B--2---:R-:W-:Y:S01]  /*38d0*/  @!P1 FMUL R18, R18, 4096 ;  /* 0x4580000012129820 */ /* 0x004fe20000400000 */
[----:B0-----:R-:W-:-:S03]  /*38e0*/  FADD R16, -R9, R13 ;  /* 0x0000000d09107221 */ /* 0x001fc60000000100 */
[----:B------:R-:W-:Y:S01]  /*38f0*/  FMUL R13, R18, R18 ;  /* 0x00000012120d7220 */ /* 0x000fe20000400000 */
[----:B------:R-:W-:Y:S01]  /*3900*/  FADD R17, -R8, R12 ;  /* 0x0000000c08117221 */ /* 0x000fe20000000100 */
[----:B------:R-:W-:Y:S01]  /*3910*/  FMUL R20, R16, R16 ;  /* 0x0000001010147220 */ /* 0x000fe20000400000 */
[----:B-1----:R-:W-:Y:S01]  /*3920*/  FADD R5, -R9, R5 ;  /* 0x0000000509057221 */ /* 0x002fe20000000100 */
[----:B------:R-:W-:Y:S01]  /*3930*/  FMUL R12, R18, R13 ;  /* 0x0000000d120c7220 */ /* 0x000fe20000400000 */
[----:B------:R-:W-:Y:S01]  /*3940*/  FADD R4, -R8, R4 ;  /* 0x0000000408047221 */ /* 0x000fe20000000100 */
[C---:B------:R-:W-:Y:S01]  /*3950*/  FADD R18, -R10.reuse, R14 ;  /* 0x0000000e0a127221 */ /* 0x040fe20000000100 */
[----:B------:R-:W-:Y:S01]  /*3960*/  FMUL R37, R5, R5 ;  /* 0x0000000505257220 */ /* 0x000fe20000400000 */
        /* <DEDUP_REMOVED lines=39> */
[-C--:B------:R-:W-:Y:S01]  /*3be0*/  FFMA R33, R5, R7.reuse, R16 ;  /* 0x0000000705217223 */ /* 0x080fe20000000010 */
[----:B------:R-:W-:-:S02]  /*3bf0*/  FFMA R34, R6, R7, R19 ;  /* 0x0000000706227223 */ /* 0x000fc40000000013 */
[----:B------:R-:W1:Y:S02]  /*3c00*/  LDS.128 R16, [UR5+-0xc0] ;  /* 0xffff4005ff107984 */ /* 0x000e640008000c00 */
[----:B------:R-:W-:-:S04]  /*3c10*/  @!P1 FMUL R21, R21, 16777216 ;  /* 0x4b80000015159820 */ /* 0x000fc80000400000 */
[----:B------:R-:W2:Y:S02]  /*3c20*/  MUFU.RSQ R22, R21 ;  /* 0x0000001500167308 */ /* 0x000ea40000001400 */
[----:B--2---:R-:W-:-:S04]  /*3c30*/  @!P1 FMUL R22, R22, 4096 ;  /* 0x4580000016169820 */ /* 0x004fc80000400000 */
[----:B------:R-:W-:Y:S01]  /*3c40*/  FMUL R5, R22, R22 ;  /* 0x0000001616057220 */ /* 0x000fe20000400000 */
[----:B0-----:R-:W-:Y:S01]  /*3c50*/  FADD R20, -R9, R13 ;  /* 0x0000000d09147221 */ /* 0x001fe20000000100 */
[----:B------:R-:W-:Y:S02]  /*3c60*/  FADD R21, -R8, R12 ;  /* 0x0000000c08157221 */ /* 0x000fe40000000100 */
[----:B------:R-:W-:Y:S01]  /*3c70*/  FMUL R12, R22, R5 ;  /* 0x00000005160c7220 */ /* 0x000fe20000400000 */
[----:B------:R-:W-:Y:S01]  /*3c80*/  FADD R22, -R10, R14 ;  /* 0x0000000e0a167221 */ /* 0x000fe20000000100 */
[----:B------:R-:W-:-:S04]  /*3c90*/  FMUL R4, R20, R20 ;  /* 0x0000001414047220 */ /* 0x000fc80000400000 */
[----:B------:R-:W-:Y:S02]  /*3ca0*/  FFMA R13, R21, R21, R4 ;  /* 0x00000015150d7223 */ /* 0x000fe40000000004 */
[----:B------:R-:W0:Y:S01]  /*3cb0*/  LDS.128 R4, [UR5+-0xb0] ;  /* 0xffff5005ff047984 */ /* 0x000e220008000c00 */
[----:B-1----:R-:W-:Y:S01]  /*3cc0*/  FADD R16, -R8, R16 ;  /* 0x0000001008107221 */ /* 0x002fe20000000100 */
[----:B------:R-:W-:Y:S01]  /*3cd0*/  FFMA R13, R22, R22, R13 ;  /* 0x00000016160d7223 */ /* 0x000fe2000000000d */
[----:B------:R-:W-:-:S03]  /*3ce0*/  FADD R18, -R10, R18 ;  /* 0x000000120a127221 */ /* 0x000fc60000000100 */
[----:B------:R-:W-:Y:S01]  /*3cf0*/  FADD R14, R13, 0.0012499999720603227615 ;  /* 0x3aa3d70a0d0e7421 */ /* 0x000fe20000000000 */
[----:B------:R-:W-:-:S04]  /*3d00*/  FMUL R13, R23, R12 ;  /* 0x0000000c170d7220 */ /* 0x000fc80000400000 */
[----:B------:R-:W-:Y:S01]  /*3d10*/  FSETP.GEU.AND P1, PT, |R14|, 1.175494350822287508e-38, PT ;  /* 0x008000000e00780b */ /* 0x000fe20003f2e200 */
[-C--:B------:R-:W-:Y:S01]  /*3d20*/  FFMA R23, R30, R13.reuse, R33 ;  /* 0x0000000d1e177223 */ /* 0x080fe20000000021 */
[----:B------:R-:W-:Y:S01]  /*3d30*/  FADD R30, -R9, R17 ;  /* 0x00000011091e7221 */ /* 0x000fe20000000100 */
[-C--:B------:R-:W-:Y:S01]  /*3d40*/  FFMA R32, R32, R13.reuse, R35 ;  /* 0x0000000d20207223 */ /* 0x080fe20000000023 */
[----:B------:R-:W-:-:S09]  /*3d50*/  FFMA R31, R31, R13, R34 ;  /* 0x0000000d1f1f7223 */ /* 0x000fd20000000022 */
[----:B------:R-:W-:-:S04]  /*3d60*/  @!P1 FMUL R14, R14, 16777216 ;  /* 0x4b8000000e0e9820 */ /* 0x000fc80000400000 */
[----:B------:R-:W1:Y:S01]  /*3d70*/  MUFU.RSQ R12, R14 ;  /* 0x0000000e000c7308 */ /* 0x000e620000001400 */
[----:B0-----:R-:W-:Y:S01]  /*3d80*/  FADD R17, -R9, R5 ;  /* 0x0000000509117221 */ /* 0x001fe20000000100 */
[----:B------:R-:W-:Y:S01]  /*3d90*/  FMUL R5, R30, R30 ;  /* 0x0000001e1e057220 */ /* 0x000fe20000400000 */
[----:B------:R-:W-:Y:S01]  /*3da0*/  FADD R4, -R8, R4 ;  /* 0x0000000408047221 */ /* 0x000fe20000000100 */
[----:B------:R-:W-:Y:S01]  /*3db0*/  FADD R33, -R10, R6 ;  /* 0x000000060a217221 */ /* 0x000fe20000000100 */
[----:B------:R-:W-:Y:S01]  /*3dc0*/  FMUL R13, R17, R17 ;  /* 0x00000011110d7220 */ /* 0x000fe20000400000 */
[----:B------:R-:W-:Y:S01]  /*3dd0*/  FFMA R5, R16, R16, R5 ;  /* 0x0000001010057223 */ /* 0x000fe20000000005 */
[----:B-1----:R-:W-:Y:S02]  /*3de0*/  @!P1 FMUL R12, R12, 4096 ;  /* 0x458000000c0c9820 */ /* 0x002fe40000400000 */
[----:B------:R-:W-:Y:S01]  /*3df0*/  FFMA R6, R4, R4, R13 ;  /* 0x0000000404067223 */ /* 0x000fe2000000000d */
[----:B------:R-:W-:Y:S01]  /*3e00*/  FFMA R36, R18, R18, R5 ;  /* 0x0000001212247223 */ /* 0x000fe20000000005 */
[----:B------:R-:W-:-:S02]  /*3e10*/  FMUL R5, R12, R12 ;  /* 0x0000000c0c057220 */ /* 0x000fc40000400000 */
[----:B------:R-:W-:Y:S01]  /*3e20*/  FFMA R6, R33, R33, R6 ;  /* 0x0000002121067223 */ /* 0x000fe20000000006 */
[----:B------:R-:W-:Y:S01]  /*3e30*/  FADD R36, R36, 0.0012499999720603227615 ;  /* 0x3aa3d70a24247421 */ /* 0x000fe20000000000 */
[----:B------:R-:W-:Y:S02]  /*3e40*/  FMUL R12, R12, R5 ;  /* 0x000000050c0c7220 */ /* 0x000fe40000400000 */
[----:B------:R-:W-:Y:S02]  /*3e50*/  FADD R6, R6, 0.0012499999720603227615 ;  /* 0x3aa3d70a06067421 */ /* 0x000fe40000000000 */
[----:B------:R-:W-:Y:S01]  /*3e60*/  FSETP.GEU.AND P1, PT, |R36|, 1.175494350822287508e-38, PT ;  /* 0x008000002400780b */ /* 0x000fe20003f2e200 */
[----:B------:R-:W-:Y:S02]  /*3e70*/  FMUL R37, R15, R12 ;  /* 0x0000000c0f257220 */ /* 0x000fe40000400000 */
[----:B------:R-:W0:Y:S01]  /*3e80*/  LDS.128 R12, [UR5+-0xa0] ;  /* 0xffff6005ff0c7984 */ /* 0x000e220008000c00 */
[----:B------:R-:W-:Y:S01]  /*3e90*/  FSETP.GEU.AND P2, PT, |R6|, 1.175494350822287508e-38, PT ;  /* 0x008000000600780b */ /* 0x000fe20003f4e200 */
[-C--:B------:R-:W-:Y:S01]  /*3ea0*/  FFMA R5, R21, R37.reuse, R32 ;  /* 0x0000002515057223 */ /* 0x080fe20000000020 */
[-C--:B------:R-:W-:Y:S01]  /*3eb0*/  FFMA R35, R20, R37.reuse, R23 ;  /* 0x0000002514237223 */ /* 0x080fe20000000017 */
[----:B------:R-:W-:-:S06]  /*3ec0*/  FFMA R31, R22, R37, R31 ;  /* 0x00000025161f7223 */ /* 0x000fcc000000001f */
[----:B------:R-:W-:-:S04]  /*3ed0*/  @!P1 FMUL R36, R36, 16777216 ;  /* 0x4b80000024249820 */ /* 0x000fc80000400000 */
        /* <DEDUP_REMOVED lines=14> */
[----:B------:R-:W0:Y:S01]  /*3fc0*/  LDS.128 R20, [UR5+-0x90] ;  /* 0xffff7005ff147984 */ /* 0x000e220008000c00 */
[----:B------:R-:W-:Y:S01]  /*3fd0*/  FFMA R37, R12, R12, R37 ;  /* 0x0000000c0c257223 */ /* 0x000fe20000000025 */
[-C--:B------:R-:W-:Y:S01]  /*3fe0*/  FFMA R32, R18, R19.reuse, R31 ;  /* 0x0000001312207223 */ /* 0x080fe2000000001f */
[-C--:B------:R-:W-:Y:S01]  /*3ff0*/  FFMA R5, R16, R19.reuse, R5 ;  /* 0x0000001310057223 */ /* 0x080fe20000000005 */
[----:B------:R-:W-:Y:S01]  /*4000*/  FMUL R16, R7, R6 ;  /* 0x0000000607107220 */ /* 0x000fe20000400000 */
[----:B------:R-:W-:Y:S01]  /*4010*/  FFMA R37, R14, R14, R37 ;  /* 0x0000000e0e257223 */ /* 0x000fe20000000025 */
[----:B------:R-:W-:-:S02]  /*4020*/  FFMA R30, R30, R19, R35 ;  /* 0x000000131e1e7223 */ /* 0x000fc40000000023 */
[-C--:B------:R-:W-:Y:S01]  /*4030*/  FFMA R31, R4, R16.reuse, R5 ;  /* 0x00000010041f7223 */ /* 0x080fe20000000005 */
[----:B------:R-:W-:Y:S01]  /*4040*/  FADD R34, R37, 0.0012499999720603227615 ;  /* 0x3aa3d70a25227421 */ /* 0x000fe20000000000 */
[----:B------:R-:W1:Y:S01]  /*4050*/  LDS.128 R4, [UR5+-0x80] ;  /* 0xffff8005ff047984 */ /* 0x000e620008000c00 */
[-C--:B------:R-:W-:Y:S01]  /*4060*/  FFMA R30, R17, R16.reuse, R30 ;  /* 0x00000010111e7223 */ /* 0x080fe2000000001e */
[----:B------:R-:W-:Y:S02]  /*4070*/  FFMA R33, R33, R16, R32 ;  /* 0x0000001021217223 */ /* 0x000fe40000000020 */
[----:B------:R-:W-:-:S13]  /*4080*/  FSETP.GEU.AND P1, PT, |R34|, 1.175494350822287508e-38, PT ;  /* 0x008000002200780b */ /* 0x000fda0003f2e200 */
[----:B------:R-:W-:-:S04]  /*4090*/  @!P1 FMUL R34, R34, 16777216 ;  /* 0x4b80000022229820 */ /* 0x000fc80000400000 */
[----:B------:R-:W2:Y:S01]  /*40a0*/  MUFU.RSQ R18, R34 ;  /* 0x0000002200127308 */ /* 0x000ea20000001400 */
[----:B0-----:R-:W-:Y:S01]  /*40b0*/  FADD R21, -R9, R21 ;  /* 0x0000001509157221 */ /* 0x001fe20000000100 */
[----:B------:R-:W-:Y:S01]  /*40c0*/  FADD R20, -R8, R20 ;  /* 0x0000001408147221 */ /* 0x000fe20000000100 */
[----:B------:R-:W-:Y:S02]  /*40d0*/  FADD R22, -R10, R22 ;  /* 0x000000160a167221 */ /* 0x000fe40000000100 */
[----:B------:R-:W-:-:S04]  /*40e0*/  FMUL R19, R21, R21 ;  /* 0x0000001515137220 */ /* 0x000fc80000400000 */
[----:B------:R-:W-:Y:S01]  /*40f0*/  FFMA R19, R20, R20, R19 ;  /* 0x0000001414137223 */ /* 0x000fe20000000013 */
[----:B--2---:R-:W-:Y:S01]  /*4100*/  @!P1 FMUL R18, R18, 4096 ;  /* 0x4580000012129820 */ /* 0x004fe20000400000 */
[----:B-1----:R-:W-:Y:S01]  /*4110*/  FADD R5, -R9, R5 ;  /* 0x0000000509057221 */ /* 0x002fe20000000100 */
[----:B------:R-:W-:Y:S01]  /*4120*/  FADD R4, -R8, R4 ;  /* 0x0000000408047221 */ /* 0x000fe20000000100 */
[----:B------:R-:W-:Y:S01]  /*4130*/  FFMA R19, R22, R22, R19 ;  /* 0x0000001616137223 */ /* 0x000fe20000000013 */
[----:B------:R-:W-:Y:S01]  /*4140*/  FMUL R17, R18, R18 ;  /* 0x0000001212117220 */ /* 0x000fe20000400000 */
[----:B------:R-:W-:Y:S01]  /*4150*/  FMUL R37, R5, R5 ;  /* 0x0000000505257220 */ /* 0x000fe20000400000 */
[----:B------:R-:W-:Y:S01]  /*4160*/  FADD R6, -R10, R6 ;  /* 0x000000060a067221 */ /* 0x000fe20000000100 */
[----:B------:R-:W-:Y:S01]  /*4170*/  FADD R35, R19, 0.0012499999720603227615 ;  /* 0x3aa3d70a13237421 */ /* 0x000fe20000000000 */
[----:B------:R-:W-:Y:S01]  /*4180*/  FMUL R32, R18, R17 ;  /* 0x0000001112207220 */ /* 0x000fe20000400000 */
[----:B------:R-:W-:Y:S01]  /*4190*/  FFMA R37, R4, R4, R37 ;  /* 0x0000000404257223 */ /* 0x000fe20000000025 */
[----:B------:R-:W0:Y:S02]  /*41a0*/  LDS.128 R16, [UR5+-0x70] ;  /* 0xffff9005ff107984 */ /* 0x000e240008000c00 */
[----:B------:R-:W-:Y:S01]  /*41b0*/  FSETP.GEU.AND P1, PT, |R35|, 1.175494350822287508e-38, PT ;  /* 0x008000002300780b */ /* 0x000fe20003f2e200 */
[----:B------:R-:W-:Y:S01]  /*41c0*/  FMUL R32, R15, R32 ;  /* 0x000000200f207220 */ /* 0x000fe20000400000 */
[----:B------:R-:W-:-:S03]  /*41d0*/  FFMA R37, R6, R6, R37 ;  /* 0x0000000606257223 */ /* 0x000fc60000000025 */
[-C--:B------:R-:W-:Y:S01]  /*41e0*/  FFMA R31, R12, R32.reuse, R31 ;  /* 0x000000200c1f7223 */ /* 0x080fe2000000001f */
[----:B------:R-:W-:Y:S01]  /*41f0*/  FADD R34, R37, 0.0012499999720603227615 ;  /* 0x3aa3d70a25227421 */ /* 0x000fe20000000000 */
[-C--:B------:R-:W-:Y:S01]  /*4200*/  FFMA R30, R13, R32.reuse, R30 ;  /* 0x000000200d1e7223 */ /* 0x080fe2000000001e */
[----:B------:R-:W-:-:S03]  /*4210*/  FFMA R33, R14, R32, R33 ;  /* 0x000000200e217223 */ /* 0x000fc60000000021 */
[----:B------:R-:W-:Y:S02]  /*4220*/  FSETP.GEU.AND P2, PT, |R34|, 1.175494350822287508e-38, PT ;  /* 0x008000002200780b */ /* 0x000fe40003f4e200 */
[----:B------:R-:W-:-:S04]  /*4230*/  @!P1 FMUL R35, R35, 16777216 ;  /* 0x4b80000023239820 */ /* 0x000fc80000400000 */
[----:B------:R-:W1:Y:S07]  /*4240*/  MUFU.RSQ R15, R35 ;  /* 0x00000023000f7308 */ /* 0x000e6e0000001400 */
[----:B------:R-:W-:-:S04]  /*4250*/  @!P2 FMUL R34, R34, 16777216 ;  /* 0x4b8000002222a820 */ /* 0x000fc80000400000 */
[----:B------:R-:W2:Y:S01]  /*4260*/  MUFU.RSQ R36, R34 ;  /* 0x0000002200247308 */ /* 0x000ea20000001400 */
[----:B-1----:R-:W-:Y:S01]  /*4270*/  @!P1 FMUL R15, R15, 4096 ;  /* 0x458000000f0f9820 */ /* 0x002fe20000400000 */
[----:B0-----:R-:W-:-:S03]  /*4280*/  FADD R17, -R9, R17 ;  /* 0x0000001109117221 */ /* 0x001fc60000000100 */
[----:B------:R-:W-:Y:S01]  /*4290*/  FMUL R12, R15, R15 ;  /* 0x0000000f0f0c7220 */ /* 0x000fe20000400000 */
[----:B------:R-:W-:Y:S01]  /*42a0*/  FADD R16, -R8, R16 ;  /* 0x0000001008107221 */ /* 0x000fe20000000100 */
[----:B------:R-:W-:Y:S01]  /*42b0*/  FADD R18, -R10, R18 ;  /* 0x000000120a127221 */ /* 0x000fe20000000100 */
[----:B------:R-:W-:Y:S01]  /*42c0*/  FMUL R13, R17, R17 ;  /* 0x00000011110d7220 */ /* 0x000fe20000400000 */
[----:B------:R-:W-:Y:S01]  /*42d0*/  FMUL R12, R15, R12 ;  /* 0x0000000c0f0c7220 */ /* 0x000fe20000400000 */
[----:B--2---:R-:W-:Y:S02]  /*42e0*/  @!P2 FMUL R36, R36, 4096 ;  /* 0x458000002424a820 */ /* 0x004fe40000400000 */
[----:B------:R-:W-:Y:S01]  /*42f0*/  FFMA R13, R16, R16, R13 ;  /* 0x00000010100d7223 */ /* 0x000fe2000000000d */
[----:B------:R-:W-:-:S03]  /*4300*/  FMUL R23, R23, R12 ;  /* 0x0000000c17177220 */ /* 0x000fc60000400000 */
[----:B------:R-:W-:Y:S01]  /*4310*/  FFMA R35, R18, R18, R13 ;  /* 0x0000001212237223 */ /* 0x000fe2000000000d */
[-C--:B------:R-:W-:Y:S01]  /*4320*/  FFMA R32, R21, R23.reuse, R30 ;  /* 0x0000001715207223 */ /* 0x080fe2000000001e */
[----:B------:R-:W0:Y:S01]  /*4330*/  LDS.128 R12, [UR5+-0x60] ;  /* 0xffffa005ff0c7984 */ /* 0x000e220008000c00 */
[----:B------:R-:W-:Y:S01]  /*4340*/  FMUL R21, R36, R36 ;  /* 0x0000002424157220 */ /* 0x000fe20000400000 */
[----:B------:R-:W-:Y:S01]  /*4350*/  FADD R35, R35, 0.0012499999720603227615 ;  /* 0x3aa3d70a23237421 */ /* 0x000fe20000000000 */
[-C--:B------:R-:W-:Y:S01]  /*4360*/  FFMA R31, R20, R23.reuse, R31 ;  /* 0x00000017141f7223 */ /* 0x080fe2000000001f */
[----:B------:R-:W-:Y:S01]  /*4370*/  FFMA R33, R22, R23, R33 ;  /* 0x0000001716217223 */ /* 0x000fe20000000021 */
[----:B------:R-:W-:Y:S02]  /*4380*/  FMUL R36, R36, R21 ;  /* 0x0000001524247220 */ /* 0x000fe40000400000 */
[----:B------:R-:W-:Y:S01]  /*4390*/  FSETP.GEU.AND P1, PT, |R35|, 1.175494350822287508e-38, PT ;  /* 0x008000002300780b */ /* 0x000fe20003f2e200 */
[----:B------:R-:W1:Y:S01]  /*43a0*/  LDS.128 R20, [UR5+-0x50] ;  /* 0xffffb005ff147984 */ /* 0x000e620008000c00 */
[----:B------:R-:W-:-:S04]  /*43b0*/  FMUL R7, R7, R36 ;  /* 0x0000002407077220 */ /* 0x000fc80000400000 */
[-C--:B------:R-:W-:Y:S01]  /*43c0*/  FFMA R32, R5, R7.reuse, R32 ;  /* 0x0000000705207223 */ /* 0x080fe20000000020 */
[----:B------:R-:W-:-:S06]  /*43d0*/  FFMA R31, R4, R7, R31 ;  /* 0x00000007041f7223 */ /* 0x000fcc000000001f */
[----:B------:R-:W-:-:S04]  /*43e0*/  @!P1 FMUL R35, R35, 16777216 ;  /* 0x4b80000023239820 */ /* 0x000fc80000400000 */
[----:B------:R2:W3:Y:S02]  /*43f0*/  MUFU.RSQ R30, R35 ;  /* 0x00000023001e7308 */ /* 0x0004e40000001400 */
[----:B--2---:R-:W-:Y:S01]  /*4400*/  FFMA R35, R6, R7, R33 ;  /* 0x0000000706237223 */ /* 0x004fe20000000021 */
[----:B0-----:R-:W-:Y:S01]  /*4410*/  FADD R13, -R9, R13 ;  /* 0x0000000d090d7221 */ /* 0x001fe20000000100 */
[----:B------:R-:W-:Y:S01]  /*4420*/  FADD R12, -R8, R12 ;  /* 0x0000000c080c7221 */ /* 0x000fe20000000100 */
[----:B---3--:R-:W-:Y:S01]  /*4430*/  @!P1 FMUL R30, R30, 4096 ;  /* 0x458000001e1e9820 */ /* 0x008fe20000400000 */
[----:B------:R-:W-:Y:S01]  /*4440*/  FADD R14, -R10, R14 ;  /* 0x0000000e0a0e7221 */ /* 0x000fe20000000100 */
[----:B------:R-:W-:-:S04]  /*4450*/  FMUL R5, R13, R13 ;  /* 0x0000000d0d057220 */ /* 0x000fc80000400000 */
[----:B------:R-:W-:Y:S01]  /*4460*/  FFMA R37, R12, R12, R5 ;  /* 0x0000000c0c257223 */ /* 0x000fe20000000005 */
[----:B------:R-:W-:Y:S01]  /*4470*/  FMUL R5, R30, R30 ;  /* 0x0000001e1e057220 */ /* 0x000fe20000400000 */
[----:B-1----:R-:W-:Y:S01]  /*4480*/  FADD R21, -R9, R21 ;  /* 0x0000001509157221 */ /* 0x002fe20000000100 */
[----:B------:R-:W-:Y:S01]  /*4490*/  FADD R22, -R10, R22 ;  /* 0x000000160a167221 */ /* 0x000fe20000000100 */
[----:B------:R-:W-:Y:S01]  /*44a0*/  FFMA R37, R14, R14, R37 ;  /* 0x0000000e0e257223 */ /* 0x000fe20000000025 */
[----:B------:R-:W-:Y:S02]  /*44b0*/  FMUL R30, R30, R5 ;  /* 0x000000051e1e7220 */ /* 0x000fe40000400000 */
[----:B------:R-:W0:Y:S01]  /*44c0*/  LDS.128 R4, [UR5+-0x40] ;  /* 0xffffc005ff047984 */ /* 0x000e220008000c00 */
[----:B------:R-:W-:Y:S01]  /*44d0*/  FADD R33, R37, 0.0012499999720603227615 ;  /* 0x3aa3d70a25217421 */ /* 0x000fe20000000000 */
[----:B------:R-:W-:Y:S01]  /*44e0*/  FMUL R37, R19, R30 ;  /* 0x0000001e13257220 */ /* 0x000fe20000400000 */
[----:B------:R-:W-:Y:S01]  /*44f0*/  FADD R30, -R8, R20 ;  /* 0x00000014081e7221 */ /* 0x000fe20000000100 */
[----:B------:R-:W-:-:S02]  /*4500*/  FMUL R19, R21, R21 ;  /* 0x0000001515137220 */ /* 0x000fc40000400000 */
[----:B------:R-:W-:Y:S01]  /*4510*/  FSETP.GEU.AND P1, PT, |R33|, 1.175494350822287508e-38, PT ;  /* 0x008000002100780b */ /* 0x000fe20003f2e200 */
[-C--:B------:R-:W-:Y:S01]  /*4520*/  FFMA R36, R17, R37.reuse, R32 ;  /* 0x0000002511247223 */ /* 0x080fe20000000020 */
[----:B------:R-:W-:Y:S01]  /*4530*/  FFMA R20, R30, R30, R19 ;  /* 0x0000001e1e147223 */ /* 0x000fe20000000013 */
[----:B------:R-:W-:-:S03]  /*4540*/  FFMA R35, R18, R37, R35 ;  /* 0x0000002512237223 */ /* 0x000fc60000000023 */
[----:B------:R-:W-:-:S04]  /*4550*/  FFMA R20, R22, R22, R20 ;  /* 0x0000001616147223 */ /* 0x000fc80000000014 */
[----:B------:R-:W-:-:S03]  /*4560*/  FADD R34, R20, 0.0012499999720603227615 ;  /* 0x3aa3d70a14227421 */ /* 0x000fc60000000000 */
[----:B------:R-:W-:Y:S02]  /*4570*/  @!P1 FMUL R33, R33, 16777216 ;  /* 0x4b80000021219820 */ /* 0x000fe40000400000 */
[----:B------:R-:W-:Y:S02]  /*4580*/  FSETP.GEU.AND P2, PT, |R34|, 1.175494350822287508e-38, PT ;  /* 0x008000002200780b */ /* 0x000fe40003f4e200 */
[----:B------:R1:W2:Y:S02]  /*4590*/  MUFU.RSQ R19, R33 ;  /* 0x0000002100137308 */ /* 0x0002a40000001400 */
[----:B-1----:R-:W-:-:S09]  /*45a0*/  FFMA R33, R16, R37, R31 ;  /* 0x0000002510217223 */ /* 0x002fd2000000001f */
[----:B------:R-:W-:Y:S01]  /*45b0*/  @!P2 FMUL R34, R34, 16777216 ;  /* 0x4b8000002222a820 */ /* 0x000fe20000400000 */
[----:B0-----:R-:W-:Y:S01]  /*45c0*/  FADD R20, -R9, R5 ;  /* 0x0000000509147221 */ /* 0x001fe20000000100 */
[----:B------:R-:W-:Y:S01]  /*45d0*/  FADD R31, -R8, R4 ;  /* 0x00000004081f7221 */ /* 0x000fe20000000100 */
[----:B------:R-:W-:Y:S01]  /*45e0*/  FADD R32, -R10, R6 ;  /* 0x000000060a207221 */ /* 0x000fe20000000100 */
[----:B--2---:R-:W-:Y:S01]  /*45f0*/  @!P1 FMUL R19, R19, 4096 ;  /* 0x4580000013139820 */ /* 0x004fe20000400000 */
[----:B------:R-:W-:-:S03]  /*4600*/  FMUL R16, R20, R20 ;  /* 0x0000001414107220 */ /* 0x000fc60000400000 */
[----:B------:R-:W-:Y:S01]  /*4610*/  FMUL R4, R19, R19 ;  /* 0x0000001313047220 */ /* 0x000fe20000400000 */
[----:B------:R-:W-:-:S03]  /*4620*/  FFMA R5, R31, R31, R16 ;  /* 0x0000001f1f057223 */ /* 0x000fc60000000010 */
[----:B------:R-:W-:Y:S01]  /*4630*/  FMUL R4, R19, R4 ;  /* 0x0000000413047220 */ /* 0x000fe20000400000 */
[----:B------:R-:W-:Y:S01]  /*4640*/  FFMA R6, R32, R32, R5 ;  /* 0x0000002020067223 */ /* 0x000fe20000000005 */
[----:B------:R-:W0:Y:S01]  /*4650*/  LDS.128 R16, [UR5+-0x30] ;  /* 0xffffd005ff107984 */ /* 0x000e220008000c00 */
[----:B------:R-:W1:Y:S01]  /*4660*/  MUFU.RSQ R5, R34 ;  /* 0x0000002200057308 */ /* 0x000e620000001400 */
[----:B------:R-:W-:Y:S01]  /*4670*/  FMUL R15, R15, R4 ;  /* 0x000000040f0f7220 */ /* 0x000fe20000400000 */
[----:B------:R-:W-:-:S03]  /*4680*/  FADD R4, R6, 0.0012499999720603227615 ;  /* 0x3aa3d70a06047421 */ /* 0x000fc60000000000 */
[-C--:B------:R-:W-:Y:S01]  /*4690*/  FFMA R33, R12, R15.reuse, R33 ;  /* 0x0000000f0c217223 */ /* 0x080fe20000000021 */
[-C--:B------:R-:W-:Y:S01]  /*46a0*/  FFMA R6, R13, R15.reuse, R36 ;  /* 0x0000000f0d067223 */ /* 0x080fe20000000024 */
[----:B------:R-:W-:Y:S01]  /*46b0*/  FSETP.GEU.AND P1, PT, |R4|, 1.175494350822287508e-38, PT ;  /* 0x008000000400780b */ /* 0x000fe20003f2e200 */
[----:B------:R-:W-:Y:S01]  /*46c0*/  FFMA R35, R14, R15, R35 ;  /* 0x0000000f0e237223 */ /* 0x000fe20000000023 */
[----:B-1----:R-:W-:-:S11]  /*46d0*/  @!P2 FMUL R5, R5, 4096 ;  /* 0x458000000505a820 */ /* 0x002fd60000400000 */
[----:B------:R-:W-:Y:S01]  /*46e0*/  @!P1 FMUL R4, R4, 16777216 ;  /* 0x4b80000004049820 */ /* 0x000fe20000400000 */
[----:B------:R-:W-:-:S04]  /*46f0*/  FMUL R12, R5, R5 ;  /* 0x00000005050c7220 */ /* 0x000fc80000400000 */
[----:B------:R-:W-:Y:S02]  /*4700*/  FMUL R36, R5, R12 ;  /* 0x0000000c05247220 */ /* 0x000fe40000400000 */
[----:B------:R-:W1:Y:S01]  /*4710*/  LDS.128 R12, [UR5+-0x20] ;  /* 0xffffe005ff0c7984 */ /* 0x000e620008000c00 */
[----:B------:R-:W2:Y:S01]  /*4720*/  MUFU.RSQ R5, R4 ;  /* 0x0000000400057308 */ /* 0x000ea20000001400 */
[----:B------:R-:W-:-:S04]  /*4730*/  FMUL R23, R23, R36 ;  /* 0x0000002417177220 */ /* 0x000fc80000400000 */
[-C--:B------:R-:W-:Y:S01]  /*4740*/  FFMA R36, R30, R23.reuse, R33 ;  /* 0x000000171e247223 */ /* 0x080fe20000000021 */
[-C--:B------:R-:W-:Y:S01]  /*4750*/  FFMA R21, R21, R23.reuse, R6 ;  /* 0x0000001715157223 */ /* 0x080fe20000000006 */
[----:B------:R-:W-:Y:S01]  /*4760*/  FFMA R35, R22, R23, R35 ;  /* 0x0000001716237223 */ /* 0x000fe20000000023 */
        /* <DEDUP_REMOVED lines=8> */
[----:B------:R-:W-:-:S03]  /*47f0*/  FMUL R6, R5, R6 ;  /* 0x0000000605067220 */ /* 0x000fc60000400000 */
[----:B------:R-:W-:Y:S01]  /*4800*/  FADD R37, R33, 0.0012499999720603227615 ;  /* 0x3aa3d70a21257421 */ /* 0x000fe20000000000 */
[----:B------:R-:W-:Y:S02]  /*4810*/  FMUL R22, R7, R6 ;  /* 0x0000000607167220 */ /* 0x000fe40000400000 */
[----:B------:R-:W0:Y:S02]  /*4820*/  LDS.128 R4, [UR5+-0x10] ;  /* 0xfffff005ff047984 */ /* 0x000e240008000c00 */
[----:B------:R-:W-:Y:S01]  /*4830*/  FSETP.GEU.AND P1, PT, |R37|, 1.175494350822287508e-38, PT ;  /* 0x008000002500780b */ /* 0x000fe20003f2e200 */
[-C--:B------:R-:W-:Y:S01]  /*4840*/  FFMA R31, R31, R22.reuse, R36 ;  /* 0x000000161f1f7223 */ /* 0x080fe20000000024 */
[-C--:B------:R-:W-:Y:S01]  /*4850*/  FFMA R20, R20, R22.reuse, R21 ;  /* 0x0000001614147223 */ /* 0x080fe20000000015 */
[----:B------:R-:W-:Y:S01]  /*4860*/  FFMA R35, R32, R22, R35 ;  /* 0x0000001620237223 */ /* 0x000fe20000000023 */
[----:B-1----:R-:W-:Y:S01]  /*4870*/  FADD R30, -R9, R13 ;  /* 0x0000000d091e7221 */ /* 0x002fe20000000100 */
[----:B------:R-:W-:Y:S01]  /*4880*/  FADD R34, -R8, R12 ;  /* 0x0000000c08227221 */ /* 0x000fe20000000100 */
[----:B------:R-:W-:-:S02]  /*4890*/  FADD R33, -R10, R14 ;  /* 0x0000000e0a217221 */ /* 0x000fc40000000100 */
[----:B------:R-:W-:-:S05]  /*48a0*/  FMUL R13, R30, R30 ;  /* 0x0000001e1e0d7220 */ /* 0x000fca0000400000 */
[----:B------:R-:W-:Y:S01]  /*48b0*/  @!P1 FMUL R37, R37, 16777216 ;  /* 0x4b80000025259820 */ /* 0x000fe20000400000 */
[----:B------:R-:W-:-:S03]  /*48c0*/  FFMA R12, R34, R34, R13 ;  /* 0x00000022220c7223 */ /* 0x000fc6000000000d */
[----:B------:R-:W1:Y:S01]  /*48d0*/  MUFU.RSQ R13, R37 ;  /* 0x00000025000d7308 */ /* 0x000e620000001400 */
[----:B------:R-:W-:-:S04]  /*48e0*/  FFMA R12, R33, R33, R12 ;  /* 0x00000021210c7223 */ /* 0x000fc8000000000c */
[----:B------:R-:W-:-:S05]  /*48f0*/  FADD R23, R12, 0.0012499999720603227615 ;  /* 0x3aa3d70a0c177421 */ /* 0x000fca0000000000 */
[----:B------:R-:W-:Y:S01]  /*4900*/  FSETP.GEU.AND P2, PT, |R23|, 1.175494350822287508e-38, PT ;  /* 0x008000001700780b */ /* 0x000fe20003f4e200 */
[----:B-1----:R-:W-:-:S04]  /*4910*/  @!P1 FMUL R13, R13, 4096 ;  /* 0x458000000d0d9820 */ /* 0x002fc80000400000 */
[----:B------:R-:W-:Y:S01]  /*4920*/  FMUL R22, R13, R13 ;  /* 0x0000000d0d167220 */ /* 0x000fe20000400000 */
[----:B0-----:R-:W-:Y:S01]  /*4930*/  FADD R12, -R9, R5 ;  /* 0x00000005090c7221 */ /* 0x001fe20000000100 */
[----:B------:R-:W-:-:S06]  /*4940*/  FADD R14, -R8, R4 ;  /* 0x00000004080e7221 */ /* 0x000fcc0000000100 */
[----:B------:R-:W-:Y:S01]  /*4950*/  @!P2 FMUL R23, R23, 16777216 ;  /* 0x4b8000001717a820 */ /* 0x000fe20000400000 */
[----:B------:R-:W-:Y:S01]  /*4960*/  FMUL R22, R13, R22 ;  /* 0x000000160d167220 */ /* 0x000fe20000400000 */
[----:B------:R-:W-:Y:S01]  /*4970*/  FMUL R5, R12, R12 ;  /* 0x0000000c0c057220 */ /* 0x000fe20000400000 */
[----:B------:R-:W-:Y:S02]  /*4980*/  FADD R13, -R10, R6 ;  /* 0x000000060a0d7221 */ /* 0x000fe40000000100 */
[----:B------:R-:W-:Y:S01]  /*4990*/  FMUL R19, R19, R22 ;  /* 0x0000001613137220 */ /* 0x000fe20000400000 */
[----:B------:R-:W0:Y:S01]  /*49a0*/  MUFU.RSQ R23, R23 ;  /* 0x0000001700177308 */ /* 0x000e220000001400 */
[----:B------:R-:W-:Y:S02]  /*49b0*/  FFMA R4, R14, R14, R5 ;  /* 0x0000000e0e047223 */ /* 0x000fe40000000005 */
[-C--:B------:R-:W-:Y:S01]  /*49c0*/  FFMA R31, R16, R19.reuse, R31 ;  /* 0x00000013101f7223 */ /* 0x080fe2000000001f */
[----:B------:R-:W-:Y:S01]  /*49d0*/  FFMA R5, R17, R19, R20 ;  /* 0x0000001311057223 */ /* 0x000fe20000000014 */
[----:B------:R-:W-:Y:S01]  /*49e0*/  FFMA R4, R13, R13, R4 ;  /* 0x0000000d0d047223 */ /* 0x000fe20000000004 */
[----:B------:R-:W-:-:S02]  /*49f0*/  FFMA R32, R18, R19, R35 ;  /* 0x0000001312207223 */ /* 0x000fc40000000023 */
[----:B------:R-:W1:Y:S01]  /*4a00*/  LDS.128 R16, [UR5] ;  /* 0x00000005ff107984 */ /* 0x000e620008000c00 */
[----:B------:R-:W-:-:S05]  /*4a10*/  FADD R6, R4, 0.0012499999720603227615 ;  /* 0x3aa3d70a04067421 */ /* 0x000fca0000000000 */
[----:B------:R-:W-:Y:S01]  /*4a20*/  FSETP.GEU.AND P1, PT, |R6|, 1.175494350822287508e-38, PT ;  /* 0x008000000600780b */ /* 0x000fe20003f2e200 */
[----:B0-----:R-:W-:-:S04]  /*4a30*/  @!P2 FMUL R23, R23, 4096 ;  /* 0x458000001717a820 */ /* 0x001fc80000400000 */
[----:B------:R-:W-:-:S04]  /*4a40*/  FMUL R4, R23, R23 ;  /* 0x0000001717047220 */ /* 0x000fc80000400000 */
[----:B------:R-:W-:Y:S02]  /*4a50*/  FMUL R36, R23, R4 ;  /* 0x0000000417247220 */ /* 0x000fe40000400000 */
[----:B------:R-:W0:Y:S02]  /*4a60*/  LDS.128 R20, [UR5+0x10] ;  /* 0x00001005ff147984 */ /* 0x000e240008000c00 */
[----:B------:R-:W-:Y:S01]  /*4a70*/  @!P1 FMUL R6, R6, 16777216 ;  /* 0x4b80000006069820 */ /* 0x000fe20000400000 */
[----:B------:R-:W-:-:S03]  /*4a80*/  FMUL R36, R15, R36 ;  /* 0x000000240f247220 */ /* 0x000fc60000400000 */
[----:B------:R-:W2:Y:S01]  /*4a90*/  MUFU.RSQ R4, R6 ;  /* 0x0000000600047308 */ /* 0x000ea20000001400 */
[-C--:B------:R-:W-:Y:S01]  /*4aa0*/  FFMA R15, R30, R36.reuse, R5 ;  /* 0x000000241e0f7223 */ /* 0x080fe20000000005 */
[-C--:B------:R-:W-:Y:S01]  /*4ab0*/  FFMA R30, R33, R36.reuse, R32 ;  /* 0x00000024211e7223 */ /* 0x080fe20000000020 */
[----:B------:R-:W-:Y:S01]  /*4ac0*/  FFMA R31, R34, R36, R31 ;  /* 0x00000024221f7223 */ /* 0x000fe2000000001f */
[----:B-1----:R-:W-:Y:S01]  /*4ad0*/  FADD R17, -R9, R17 ;  /* 0x0000001109117221 */ /* 0x002fe20000000100 */
[----:B--2---:R-:W-:Y:S01]  /*4ae0*/  @!P1 FMUL R4, R4, 4096 ;  /* 0x4580000004049820 */ /* 0x004fe20000400000 */
[----:B------:R-:W-:Y:S01]  /*4af0*/  FADD R16, -R8, R16 ;  /* 0x0000001008107221 */ /* 0x000fe20000000100 */
[----:B------:R-:W-:Y:S01]  /*4b00*/  FADD R18, -R10, R18 ;  /* 0x000000120a127221 */ /* 0x000fe20000000100 */
[----:B------:R-:W-:Y:S01]  /*4b10*/  FMUL R33, R17, R17 ;  /* 0x0000001111217220 */ /* 0x000fe20000400000 */
[----:B------:R-:W-:-:S03]  /*4b20*/  FMUL R5, R4, R4 ;  /* 0x0000000404057220 */ /* 0x000fc60000400000 */
[----:B------:R-:W-:Y:S01]  /*4b30*/  FFMA R33, R16, R16, R33 ;  /* 0x0000001010217223 */ /* 0x000fe20000000021 */
[----:B------:R-:W-:-:S03]  /*4b40*/  FMUL R4, R4, R5 ;  /* 0x0000000504047220 */ /* 0x000fc60000400000 */
[----:B------:R-:W-:Y:S01]  /*4b50*/  FFMA R33, R18, R18, R33 ;  /* 0x0000001212217223 */ /* 0x000fe20000000021 */
[----:B------:R-:W-:Y:S02]  /*4b60*/  FMUL R35, R7, R4 ;  /* 0x0000000407237220 */ /* 0x000fe40000400000 */
[----:B------:R-:W1:Y:S01]  /*4b70*/  LDS.128 R4, [UR5+0x20] ;  /* 0x00002005ff047984 */ /* 0x000e620008000c00 */
[----:B------:R-:W-:Y:S01]  /*4b80*/  FADD R36, R33, 0.0012499999720603227615 ;  /* 0x3aa3d70a21247421 */ /* 0x000fe20000000000 */
[-C--:B------:R-:W-:Y:S01]  /*4b90*/  FFMA R33, R14, R35.reuse, R31 ;  /* 0x000000230e217223 */ /* 0x080fe2000000001f */
[----:B------:R-:W-:Y:S01]  /*4ba0*/  FFMA R34, R12, R35, R15 ;  /* 0x000000230c227223 */ /* 0x000fe2000000000f */
[----:B0-----:R-:W-:Y:S01]  /*4bb0*/  FADD R21, -R9, R21 ;  /* 0x0000001509157221 */ /* 0x001fe20000000100 */
[----:B------:R-:W-:Y:S01]  /*4bc0*/  FADD R20, -R8, R20 ;  /* 0x0000001408147221 */ /* 0x000fe20000000100 */
[----:B------:R-:W-:Y:S01]  /*4bd0*/  FADD R22, -R10, R22 ;  /* 0x000000160a167221 */ /* 0x000fe20000000100 */
[----:B------:R-:W-:Y:S01]  /*4be0*/  FSETP.GEU.AND P1, PT, |R36|, 1.175494350822287508e-38, PT ;  /* 0x008000002400780b */ /* 0x000fe20003f2e200 */
[----:B------:R-:W-:Y:S01]  /*4bf0*/  FMUL R37, R21, R21 ;  /* 0x0000001515257220 */ /* 0x000fe20000400000 */
[----:B------:R-:W-:-:S03]  /*4c00*/  FFMA R35, R13, R35, R30 ;  /* 0x000000230d237223 */ /* 0x000fc6000000001e */
[----:B------:R-:W-:-:S04]  /*4c10*/  FFMA R37, R20, R20, R37 ;  /* 0x0000001414257223 */ /* 0x000fc80000000025 */
[----:B------:R-:W-:-:S04]  /*4c20*/  FFMA R37, R22, R22, R37 ;  /* 0x0000001616257223 */ /* 0x000fc80000000025 */
[----:B------:R-:W-:Y:S01]  /*4c30*/  FADD R37, R37, 0.0012499999720603227615 ;  /* 0x3aa3d70a25257421 */ /* 0x000fe20000000000 */
[----:B------:R-:W-:-:S04]  /*4c40*/  @!P1 FMUL R36, R36, 16777216 ;  /* 0x4b80000024249820 */ /* 0x000fc80000400000 */
[----:B------:R-:W-:Y:S01]  /*4c50*/  FSETP.GEU.AND P2, PT, |R37|, 1.175494350822287508e-38, PT ;  /* 0x008000002500780b */ /* 0x000fe20003f4e200 */
[----:B------:R-:W0:-:S12]  /*4c60*/  MUFU.RSQ R32, R36 ;  /* 0x0000002400207308 */ /* 0x000e180000001400 */
[----:B------:R-:W-:Y:S01]  /*4c70*/  @!P2 FMUL R37, R37, 16777216 ;  /* 0x4b8000002525a820 */ /* 0x000fe20000400000 */
[----:B-1----:R-:W-:Y:S01]  /*4c80*/  FADD R5, -R9, R5 ;  /* 0x0000000509057221 */ /* 0x002fe20000000100 */
[----:B------:R-:W-:Y:S02]  /*4c90*/  FADD R31, -R8, R4 ;  /* 0x00000004081f7221 */ /* 0x000fe40000000100 */
[----:B------:R-:W1:Y:S01]  /*4ca0*/  MUFU.RSQ R14, R37 ;  /* 0x00000025000e7308 */ /* 0x000e620000001400 */
[----:B0-----:R-:W-:Y:S01]  /*4cb0*/  @!P1 FMUL R32, R32, 4096 ;  /* 0x4580000020209820 */ /* 0x001fe20000400000 */
[----:B------:R-:W-:Y:S01]  /*4cc0*/  FMUL R4, R5, R5 ;  /* 0x0000000505047220 */ /* 0x000fe20000400000 */
[----:B------:R-:W-:Y:S02]  /*4cd0*/  FADD R6, -R10, R6 ;  /* 0x000000060a067221 */ /* 0x000fe40000000100 */
[----:B------:R-:W-:Y:S01]  /*4ce0*/  FMUL R13, R32, R32 ;  /* 0x00000020200d7220 */ /* 0x000fe20000400000 */
[----:B------:R-:W-:-:S03]  /*4cf0*/  FFMA R15, R31, R31, R4 ;  /* 0x0000001f1f0f7223 */ /* 0x000fc60000000004 */
[----:B------:R-:W-:Y:S01]  /*4d00*/  FMUL R32, R32, R13 ;  /* 0x0000000d20207220 */ /* 0x000fe20000400000 */
[----:B------:R-:W-:-:S03]  /*4d10*/  FFMA R15, R6, R6, R15 ;  /* 0x00000006060f7223 */ /* 0x000fc6000000000f */
[----:B------:R-:W-:Y:S01]  /*4d20*/  FMUL R19, R19, R32 ;  /* 0x0000002013137220 */ /* 0x000fe20000400000 */
[----:B------:R-:W-:Y:S01]  /*4d30*/  FADD R36, R15, 0.0012499999720603227615 ;  /* 0x3aa3d70a0f247421 */ /* 0x000fe20000000000 */
[----:B-1----:R-:W-:Y:S02]  /*4d40*/  @!P2 FMUL R14, R14, 4096 ;  /* 0x458000000e0ea820 */ /* 0x002fe40000400000 */
[-C--:B------:R-:W-:Y:S02]  /*4d50*/  FFMA R32, R17, R19.reuse, R34 ;  /* 0x0000001311207223 */ /* 0x080fe40000000022 */
[----:B------:R-:W-:Y:S01]  /*4d60*/  FSETP.GEU.AND P1, PT, |R36|, 1.175494350822287508e-38, PT ;  /* 0x008000002400780b */ /* 0x000fe20003f2e200 */
[-C--:B------:R-:W-:Y:S01]  /*4d70*/  FFMA R33, R16, R19.reuse, R33 ;  /* 0x0000001310217223 */ /* 0x080fe20000000021 */
[----:B------:R-:W-:Y:S01]  /*4d80*/  FMUL R13, R14, R14 ;  /* 0x0000000e0e0d7220 */ /* 0x000fe20000400000 */
[----:B------:R-:W-:-:S03]  /*4d90*/  FFMA R35, R18, R19, R35 ;  /* 0x0000001312237223 */ /* 0x000fc60000000023 */
[----:B------:R-:W-:Y:S02]  /*4da0*/  FMUL R30, R14, R13 ;  /* 0x0000000d0e1e7220 */ /* 0x000fe40000400000 */
[----:B------:R-:W0:Y:S02]  /*4db0*/  LDS.128 R12, [UR5+0x30] ;  /* 0x00003005ff0c7984 */ /* 0x000e240008000c00 */
[----:B------:R-:W-:-:S03]  /*4dc0*/  FMUL R23, R23, R30 ;  /* 0x0000001e17177220 */ /* 0x000fc60000400000 */
[----:B------:R-:W-:Y:S01]  /*4dd0*/  @!P1 FMUL R36, R36, 16777216 ;  /* 0x4b80000024249820 */ /* 0x000fe20000400000 */
[-C--:B------:R-:W-:Y:S01]  /*4de0*/  FFMA R32, R21, R23.reuse, R32 ;  /* 0x0000001715207223 */ /* 0x080fe20000000020 */
[-C--:B------:R-:W-:Y:S01]  /*4df0*/  FFMA R30, R20, R23.reuse, R33 ;  /* 0x00000017141e7223 */ /* 0x080fe20000000021 */
[----:B------:R-:W-:Y:S01]  /*4e00*/  FFMA R35, R22, R23, R35 ;  /* 0x0000001716237223 */ /* 0x000fe20000000023 */
[----:B------:R-:W1:Y:S02]  /*4e10*/  MUFU.RSQ R4, R36 ;  /* 0x0000002400047308 */ /* 0x000e640000001400 */
[----:B-1----:R-:W-:-:S04]  /*4e20*/  @!P1 FMUL R4, R4, 4096 ;  /* 0x4580000004049820 */ /* 0x002fc80000400000 */
[----:B------:R-:W-:-:S04]  /*4e30*/  FMUL R17, R4, R4 ;  /* 0x0000000404117220 */ /* 0x000fc80000400000 */
[----:B------:R-:W-:Y:S02]  /*4e40*/  FMUL R4, R4, R17 ;  /* 0x0000001104047220 */ /* 0x000fe40000400000 */
[----:B------:R-:W1:Y:S02]  /*4e50*/  LDS.128 R16, [UR5+0x40] ;  /* 0x00004005ff107984 */ /* 0x000e640008000c00 */
[----:B------:R-:W-:Y:S01]  /*4e60*/  FMUL R7, R7, R4 ;  /* 0x0000000407077220 */ /* 0x000fe20000400000 */
[----:B0-----:R-:W-:Y:S01]  /*4e70*/  FADD R13, -R9, R13 ;  /* 0x0000000d090d7221 */ /* 0x001fe20000000100 */
[----:B------:R-:W-:Y:S01]  /*4e80*/  FADD R12, -R8, R12 ;  /* 0x0000000c080c7221 */ /* 0x000fe20000000100 */
[----:B------:R-:W-:Y:S01]  /*4e90*/  FADD R14, -R10, R14 ;  /* 0x0000000e0a0e7221 */ /* 0x000fe20000000100 */
[----:B------:R-:W-:Y:S01]  /*4ea0*/  FFMA R31, R31, R7, R30 ;  /* 0x000000071f1f7223 */ /* 0x000fe2000000001e */
[----:B------:R-:W-:Y:S01]  /*4eb0*/  FMUL R21, R13, R13 ;  /* 0x0000000d0d157220 */ /* 0x000fe20000400000 */
[-C--:B------:R-:W-:Y:S01]  /*4ec0*/  FFMA R32, R5, R7.reuse, R32 ;  /* 0x0000000705207223 */ /* 0x080fe20000000020 */
[----:B------:R-:W-:-:S02]  /*4ed0*/  FFMA R35, R6, R7, R35 ;  /* 0x0000000706237223 */ /* 0x000fc40000000023 */
[----:B------:R-:W-:Y:S02]  /*4ee0*/  FFMA R33, R12, R12, R21 ;  /* 0x0000000c0c217223 */ /* 0x000fe40000000015 */
[----:B------:R-:W0:Y:S02]  /*4ef0*/  LDS.128 R20, [UR5+0x50] ;  /* 0x00005005ff147984 */ /* 0x000e240008000c00 */
[----:B------:R-:W-:-:S04]  /*4f00*/  FFMA R33, R14, R14, R33 ;  /* 0x0000000e0e217223 */ /* 0x000fc80000000021 */
[----:B------:R-:W-:-:S05]  /*4f10*/  FADD R33, R33, 0.0012499999720603227615 ;  /* 0x3aa3d70a21217421 */ /* 0x000fca0000000000 */
[----:B------:R-:W-:-:S13]  /*4f20*/  FSETP.GEU.AND P1, PT, |R33|, 1.175494350822287508e-38, PT ;  /* 0x008000002100780b */ /* 0x000fda0003f2e200 */
[----:B------:R-:W-:Y:S01]  /*4f30*/  @!P1 FMUL R33, R33, 16777216 ;  /* 0x4b80000021219820 */ /* 0x000fe20000400000 */
[----:B-1----:R-:W-:Y:S01]  /*4f40*/  FADD R30, -R9, R17 ;  /* 0x00000011091e7221 */ /* 0x002fe20000000100 */
[----:B------:R-:W-:Y:S02]  /*4f50*/  FADD R16, -R8, R16 ;  /* 0x0000001008107221 */ /* 0x000fe40000000100 */
[----:B------:R1:W2:Y:S01]  /*4f60*/  MUFU.RSQ R4, R33 ;  /* 0x0000002100047308 */ /* 0x0002a20000001400 */
[----:B------:R-:W-:Y:S01]  /*4f70*/  FADD R18, -R10, R18 ;  /* 0x000000120a127221 */ /* 0x000fe20000000100 */
[----:B------:R-:W-:-:S04]  /*4f80*/  FMUL R5, R30, R30 ;  /* 0x0000001e1e057220 */ /* 0x000fc80000400000 */
[----:B------:R-:W-:-:S04]  /*4f90*/  FFMA R5, R16, R16, R5 ;  /* 0x0000001010057223 */ /* 0x000fc80000000005 */
[----:B------:R-:W-:Y:S01]  /*4fa0*/  FFMA R34, R18, R18, R5 ;  /* 0x0000001212227223 */ /* 0x000fe20000000005 */
[----:B0-----:R-:W-:Y:S01]  /*4fb0*/  FADD R17, -R9, R21 ;  /* 0x0000001509117221 */ /* 0x001fe20000000100 */
[----:B------:R-:W-:Y:S01]  /*4fc0*/  FADD R20, -R8, R20 ;  /* 0x0000001408147221 */ /* 0x000fe20000000100 */
[----:B-1----:R-:W-:Y:S01]  /*4fd0*/  FADD R33, -R10, R22 ;  /* 0x000000160a217221 */ /* 0x002fe20000000100 */
[----:B------:R-:W-:Y:S01]  /*4fe0*/  FADD R34, R34, 0.0012499999720603227615 ;  /* 0x3aa3d70a22227421 */ /* 0x000fe20000000000 */
[----:B------:R-:W-:Y:S01]  /*4ff0*/  FMUL R7, R17, R17 ;  /* 0x0000001111077220 */ /* 0x000fe20000400000 */
[----:B--2---:R-:W-:-:S03]  /*5000*/  @!P1 FMUL R4, R4, 4096 ;  /* 0x4580000004049820 */ /* 0x004fc60000400000 */
[----:B------:R-:W-:Y:S01]  /*5010*/  FFMA R6, R20, R20, R7 ;  /* 0x0000001414067223 */ /* 0x000fe20000000007 */
[----:B------:R-:W-:Y:S01]  /*5020*/  FMUL R5, R4, R4 ;  /* 0x0000000404057220 */ /* 0x000fe20000400000 */
[----:B------:R-:W-:Y:S02]  /*5030*/  FSETP.GEU.AND P1, PT, |R34|, 1.175494350822287508e-38, PT ;  /* 0x008000002200780b */ /* 0x000fe40003f2e200 */
[----:B------:R-:W-:Y:S01]  /*5040*/  FFMA R6, R33, R33, R6 ;  /* 0x0000002121067223 */ /* 0x000fe20000000006 */
[----:B------:R-:W-:-:S03]  /*5050*/  FMUL R36, R4, R5 ;  /* 0x0000000504247220 */ /* 0x000fc60000400000 */
[----:B------:R-:W-:Y:S01]  /*5060*/  FADD R37, R6, 0.0012499999720603227615 ;  /* 0x3aa3d70a06257421 */ /* 0x000fe20000000000 */
[----:B------:R-:W-:Y:S01]  /*5070*/  FMUL R36, R15, R36 ;  /* 0x000000240f247220 */ /* 0x000fe20000400000 */
[----:B------:R-:W0:Y:S03]  /*5080*/  LDS.128 R4, [UR5+0x60] ;  /* 0x00006005ff047984 */ /* 0x000e260008000c00 */
[----:B------:R-:W-:Y:S01]  /*5090*/  FSETP.GEU.AND P2, PT, |R37|, 1.175494350822287508e-38, PT ;  /* 0x008000002500780b */ /* 0x000fe20003f4e200 */
[-C--:B------:R-:W-:Y:S01]  /*50a0*/  FFMA R21, R13, R36.reuse, R32 ;  /* 0x000000240d157223 */ /* 0x080fe20000000020 */
[----:B------:R-:W-:Y:S01]  /*50b0*/  @!P1 FMUL R34, R34, 16777216 ;  /* 0x4b80000022229820 */ /* 0x000fe20000400000 */
[-C--:B------:R-:W-:Y:S01]  /*50c0*/  FFMA R31, R12, R36.reuse, R31 ;  /* 0x000000240c1f7223 */ /* 0x080fe2000000001f */
[----:B------:R-:W-:Y:S02]  /*50d0*/  FFMA R35, R14, R36, R35 ;  /* 0x000000240e237223 */ /* 0x000fe40000000023 */
[----:B------:R-:W1:Y:S07]  /*50e0*/  MUFU.RSQ R22, R34 ;  /* 0x0000002200167308 */ /* 0x000e6e0000001400 */
[----:B------:R-:W-:-:S04]  /*50f0*/  @!P2 FMUL R37, R37, 16777216 ;  /* 0x4b8000002525a820 */ /* 0x000fc80000400000 */
[----:B------:R-:W2:Y:S01]  /*5100*/  MUFU.RSQ R15, R37 ;  /* 0x00000025000f7308 */ /* 0x000ea20000001400 */
[----:B-1----:R-:W-:-:S04]  /*5110*/  @!P1 FMUL R22, R22, 4096 ;  /* 0x4580000016169820 */ /* 0x002fc80000400000 */
[----:B------:R-:W-:-:S04]  /*5120*/  FMUL R13, R22, R22 ;  /* 0x00000016160d7220 */ /* 0x000fc80000400000 */
[----:B------:R-:W-:Y:S01]  /*5130*/  FMUL R22, R22, R13 ;  /* 0x0000000d16167220 */ /* 0x000fe20000400000 */
[----:B--2---:R-:W-:-:S03]  /*5140*/  @!P2 FMUL R15, R15, 4096 ;  /* 0x458000000f0fa820 */ /* 0x004fc60000400000 */
[----:B------:R-:W-:Y:S01]  /*5150*/  FMUL R19, R19, R22 ;  /* 0x0000001613137220 */ /* 0x000fe20000400000 */
[----:B0-----:R-:W-:Y:S01]  /*5160*/  FADD R5, -R9, R5 ;  /* 0x0000000509057221 */ /* 0x001fe20000000100 */
[----:B------:R-:W-:Y:S01]  /*5170*/  FMUL R12, R15, R15 ;  /* 0x0000000f0f0c7220 */ /* 0x000fe20000400000 */
[----:B------:R-:W-:Y:S01]  /*5180*/  FADD R4, -R8, R4 ;  /* 0x0000000408047221 */ /* 0x000fe20000000100 */
[----:B------:R-:W-:Y:S01]  /*5190*/  FADD R6, -R10, R6 ;  /* 0x000000060a067221 */ /* 0x000fe20000000100 */
[----:B------:R-:W-:Y:S01]  /*51a0*/  FMUL R37, R5, R5 ;  /* 0x0000000505257220 */ /* 0x000fe20000400000 */
[----:B------:R-:W-:Y:S01]  /*51b0*/  FMUL R22, R15, R12 ;  /* 0x0000000c0f167220 */ /* 0x000fe20000400000 */
[-C--:B------:R-:W-:Y:S01]  /*51c0*/  FFMA R31, R16, R19.reuse, R31 ;  /* 0x00000013101f7223 */ /* 0x080fe2000000001f */
[----:B------:R-:W0:Y:S01]  /*51d0*/  LDS.128 R12, [UR5+0x70] ;  /* 0x00007005ff0c7984 */ /* 0x000e220008000c00 */
[----:B------:R-:W-:Y:S01]  /*51e0*/  FFMA R37, R4, R4, R37 ;  /* 0x0000000404257223 */ /* 0x000fe20000000025 */
[----:B------:R-:W-:Y:S01]  /*51f0*/  FMUL R16, R23, R22 ;  /* 0x0000001617107220 */ /* 0x000fe20000400000 */
[-C--:B------:R-:W-:Y:S01]  /*5200*/  FFMA R34, R30, R19.reuse, R21 ;  /* 0x000000131e227223 */ /* 0x080fe20000000015 */
[----:B------:R-:W-:Y:S01]  /*5210*/  FFMA R30, R18, R19, R35 ;  /* 0x00000013121e7223 */ /* 0x000fe20000000023 */
[----:B------:R-:W-:Y:S01]  /*5220*/  FFMA R37, R6, R6, R37 ;  /* 0x0000000606257223 */ /* 0x000fe20000000025 */
[-C--:B------:R-:W-:Y:S01]  /*5230*/  FFMA R31, R20, R16.reuse, R31 ;  /* 0x00000010141f7223 */ /* 0x080fe2000000001f */
[-C--:B------:R-:W-:Y:S01]  /*5240*/  FFMA R34, R17, R16.reuse, R34 ;  /* 0x0000001011227223 */ /* 0x080fe20000000022 */
[----:B------:R-:W1:Y:S01]  /*5250*/  LDS.128 R20, [UR5+0x80] ;  /* 0x00008005ff147984 */ /* 0x000e620008000c00 */
[----:B------:R-:W-:Y:S01]  /*5260*/  FADD R32, R37, 0.0012499999720603227615 ;  /* 0x3aa3d70a25207421 */ /* 0x000fe20000000000 */
[----:B------:R-:W-:-:S04]  /*5270*/  FFMA R33, R33, R16, R30 ;  /* 0x0000001021217223 */ /* 0x000fc8000000001e */
        /* <DEDUP_REMOVED lines=18> */
[----:B------:R-:W0:Y:S02]  /*53a0*/  LDS.128 R16, [UR5+0x90] ;  /* 0x00009005ff107984 */ /* 0x000e240008000c00 */
[----:B------:R-:W-:Y:S01]  /*53b0*/  FSETP.GEU.AND P1, PT, |R32|, 1.175494350822287508e-38, PT ;  /* 0x008000002000780b */ /* 0x000fe20003f2e200 */
[----:B------:R-:W-:Y:S01]  /*53c0*/  FFMA R35, R22, R22, R35 ;  /* 0x0000001616237223 */ /* 0x000fe20000000023 */
[----:B------:R-:W-:-:S03]  /*53d0*/  FMUL R30, R7, R30 ;  /* 0x0000001e071e7220 */ /* 0x000fc60000400000 */
[----:B------:R-:W-:Y:S01]  /*53e0*/  FADD R35, R35, 0.0012499999720603227615 ;  /* 0x3aa3d70a23237421 */ /* 0x000fe20000000000 */
[-C--:B------:R-:W-:Y:S01]  /*53f0*/  FFMA R31, R4, R30.reuse, R31 ;  /* 0x0000001e041f7223 */ /* 0x080fe2000000001f */
[-C--:B------:R-:W-:Y:S01]  /*5400*/  FFMA R34, R5, R30.reuse, R34 ;  /* 0x0000001e05227223 */ /* 0x080fe20000000022 */
[----:B------:R-:W-:Y:S02]  /*5410*/  FFMA R33, R6, R30, R33 ;  /* 0x0000001e06217223 */ /* 0x000fe40000000021 */
[----:B------:R-:W-:-:S03]  /*5420*/  FSETP.GEU.AND P2, PT, |R35|, 1.175494350822287508e-38, PT ;  /* 0x008000002300780b */ /* 0x000fc60003f4e200 */
[----:B------:R-:W-:-:S04]  /*5430*/  @!P1 FMUL R32, R32, 16777216 ;  /* 0x4b80000020209820 */ /* 0x000fc80000400000 */
[----:B------:R-:W1:Y:S06]  /*5440*/  MUFU.RSQ R7, R32 ;  /* 0x0000002000077308 */ /* 0x000e6c0000001400 */
[----:B------:R-:W-:Y:S01]  /*5450*/  @!P2 FMUL R35, R35, 16777216 ;  /* 0x4b8000002323a820 */ /* 0x000fe20000400000 */
[----:B-1----:R-:W-:Y:S01]  /*5460*/  @!P1 FMUL R7, R7, 4096 ;  /* 0x4580000007079820 */ /* 0x002fe20000400000 */
[----:B0-----:R-:W-:-:S03]  /*5470*/  FADD R17, -R9, R17 ;  /* 0x0000001109117221 */ /* 0x001fc60000000100 */
[----:B------:R-:W-:Y:S01]  /*5480*/  FMUL R4, R7, R7 ;  /* 0x0000000707047220 */ /* 0x000fe20000400000 */
[----:B------:R-:W-:Y:S01]  /*5490*/  FADD R30, -R8, R16 ;  /* 0x00000010081e7221 */ /* 0x000fe20000000100 */
[----:B------:R-:W-:Y:S01]  /*54a0*/  FADD R32, -R10, R18 ;  /* 0x000000120a207221 */ /* 0x000fe20000000100 */
[----:B------:R-:W-:Y:S01]  /*54b0*/  FMUL R5, R17, R17 ;  /* 0x0000001111057220 */ /* 0x000fe20000400000 */
[----:B------:R-:W0:Y:S01]  /*54c0*/  MUFU.RSQ R16, R35 ;  /* 0x0000002300107308 */ /* 0x000e220000001400 */
[----:B------:R-:W-:Y:S02]  /*54d0*/  FMUL R4, R7, R4 ;  /* 0x0000000407047220 */ /* 0x000fe40000400000 */
[----:B------:R-:W-:Y:S02]  /*54e0*/  FFMA R5, R30, R30, R5 ;  /* 0x0000001e1e057223 */ /* 0x000fe40000000005 */
[----:B------:R-:W-:Y:S02]  /*54f0*/  FMUL R15, R15, R4 ;  /* 0x000000040f0f7220 */ /* 0x000fe40000400000 */
[----:B------:R-:W-:-:S02]  /*5500*/  FFMA R36, R32, R32, R5 ;  /* 0x0000002020247223 */ /* 0x000fc40000000005 */
[----:B------:R-:W1:Y:S01]  /*5510*/  LDS.128 R4, [UR5+0xa0] ;  /* 0x0000a005ff047984 */ /* 0x000e620008000c00 */
        /* <DEDUP_REMOVED lines=24> */
[----:B------:R-:W1:Y:S03]  /*56a0*/  LDS.128 R20, [UR5+0xc0] ;  /* 0x0000c005ff147984 */ /* 0x000e660008000c00 */
        /* <DEDUP_REMOVED lines=12> */
[----:B------:R-:W-:Y:S01]  /*5770*/  @!P1 FMUL R35, R35, 16777216 ;  /* 0x4b80000023239820 */ /* 0x000fe20000400000 */
[----:B------:R-:W-:-:S03]  /*5780*/  FADD R19, R19, 0.0012499999720603227615 ;  /* 0x3aa3d70a13137421 */ /* 0x000fc60000000000 */
[----:B------:R-:W0:Y:S02]  /*5790*/  MUFU.RSQ R4, R35 ;  /* 0x0000002300047308 */ /* 0x000e240000001400 */
[----:B------:R-:W-:-:S13]  /*57a0*/  FSETP.GEU.AND P2, PT, |R19|, 1.175494350822287508e-38, PT ;  /* 0x008000001300780b */ /* 0x000fda0003f4e200 */
[----:B------:R-:W-:Y:S01]  /*57b0*/  @!P2 FMUL R19, R19, 16777216 ;  /* 0x4b8000001313a820 */ /* 0x000fe20000400000 */
[----:B-1----:R-:W-:Y:S01]  /*57c0*/  FADD R21, -R9, R21 ;  /* 0x0000001509157221 */ /* 0x002fe20000000100 */
[----:B0-----:R-:W-:Y:S01]  /*57d0*/  @!P1 FMUL R4, R4, 4096 ;  /* 0x4580000004049820 */ /* 0x001fe20000400000 */
[----:B------:R-:W-:Y:S01]  /*57e0*/  FADD R20, -R8, R20 ;  /* 0x0000001408147221 */ /* 0x000fe20000000100 */
[----:B------:R-:W0:Y:S01]  /*57f0*/  MUFU.RSQ R36, R19 ;  /* 0x0000001300247308 */ /* 0x000e220000001400 */
[----:B------:R-:W-:Y:S01]  /*5800*/  FMUL R37, R21, R21 ;  /* 0x0000001515257220 */ /* 0x000fe20000400000 */
[----:B------:R-:W-:Y:S01]  /*5810*/  FMUL R5, R4, R4 ;  /* 0x0000000404057220 */ /* 0x000fe20000400000 */
[----:B------:R-:W-:Y:S02]  /*5820*/  FADD R22, -R10, R22 ;  /* 0x000000160a167221 */ /* 0x000fe40000000100 */
[----:B------:R-:W-:Y:S01]  /*5830*/  FFMA R37, R20, R20, R37 ;  /* 0x0000001414257223 */ /* 0x000fe20000000025 */
[----:B------:R-:W-:-:S03]  /*5840*/  FMUL R4, R4, R5 ;  /* 0x0000000504047220 */ /* 0x000fc60000400000 */
[----:B------:R-:W-:Y:S01]  /*5850*/  FFMA R34, R22, R22, R37 ;  /* 0x0000001616227223 */ /* 0x000fe20000000025 */
[----:B------:R-:W-:Y:S02]  /*5860*/  FMUL R37, R7, R4 ;  /* 0x0000000407257220 */ /* 0x000fe40000400000 */
[----:B------:R-:W1:Y:S01]  /*5870*/  LDS.128 R4, [UR5+0xd0] ;  /* 0x0000d005ff047984 */ /* 0x000e620008000c00 */
[----:B------:R-:W-:Y:S01]  /*5880*/  FADD R34, R34, 0.0012499999720603227615 ;  /* 0x3aa3d70a22227421 */ /* 0x000fe20000000000 */
[-C--:B------:R-:W-:Y:S01]  /*5890*/  FFMA R30, R16, R37.reuse, R17 ;  /* 0x00000025101e7223 */ /* 0x080fe20000000011 */
[-C--:B------:R-:W-:Y:S01]  /*58a0*/  FFMA R35, R18, R37.reuse, R33 ;  /* 0x0000002512237223 */ /* 0x080fe20000000021 */
[----:B------:R-:W-:Y:S01]  /*58b0*/  FFMA R33, R31, R37, R32 ;  /* 0x000000251f217223 */ /* 0x000fe20000000020 */
[----:B0-----:R-:W-:Y:S01]  /*58c0*/  @!P2 FMUL R36, R36, 4096 ;  /* 0x458000002424a820 */ /* 0x001fe20000400000 */
[----:B------:R-:W-:-:S03]  /*58d0*/  FSETP.GEU.AND P1, PT, |R34|, 1.175494350822287508e-38, PT ;  /* 0x008000002200780b */ /* 0x000fc60003f2e200 */
[----:B------:R-:W-:-:S04]  /*58e0*/  FMUL R17, R36, R36 ;  /* 0x0000002424117220 */ /* 0x000fc80000400000 */
[----:B------:R-:W-:Y:S02]  /*58f0*/  FMUL R36, R36, R17 ;  /* 0x0000001124247220 */ /* 0x000fe40000400000 */
[----:B------:R-:W0:Y:S02]  /*5900*/  LDS.128 R16, [UR5+0xe0] ;  /* 0x0000e005ff107984 */ /* 0x000e240008000c00 */
[----:B------:R-:W-:Y:S02]  /*5910*/  FMUL R15, R15, R36 ;  /* 0x000000240f0f7220 */ /* 0x000fe40000400000 */
[----:B------:R-:W-:Y:S02]  /*5920*/  @!P1 FMUL R34, R34, 16777216 ;  /* 0x4b80000022229820 */ /* 0x000fe40000400000 */
[-C--:B------:R-:W-:Y:S01]  /*5930*/  FFMA R30, R13, R15.reuse, R30 ;  /* 0x0000000f0d1e7223 */ /* 0x080fe2000000001e */
[-C--:B------:R-:W-:Y:S01]  /*5940*/  FFMA R31, R12, R15.reuse, R35 ;  /* 0x0000000f0c1f7223 */ /* 0x080fe20000000023 */
[----:B------:R-:W2:Y:S01]  /*5950*/  MUFU.RSQ R32, R34 ;  /* 0x0000002200207308 */ /* 0x000ea20000001400 */
[----:B------:R-:W-:Y:S01]  /*5960*/  FFMA R33, R14, R15, R33 ;  /* 0x0000000f0e217223 */ /* 0x000fe20000000021 */
        /* <DEDUP_REMOVED lines=9> */
[----:B0-----:R-:W-:Y:S02]  /*5a00*/  FADD R17, -R9, R17 ;  /* 0x0000001109117221 */ /* 0x001fe40000000100 */
[----:B------:R-:W-:Y:S01]  /*5a10*/  FADD R36, R35, 0.0012499999720603227615 ;  /* 0x3aa3d70a23247421 */ /* 0x000fe20000000000 */
[----:B------:R-:W0:Y:S01]  /*5a20*/  LDS.128 R12, [UR5+0xf0] ;  /* 0x0000f005ff0c7984 */ /* 0x000e220008000c00 */
[----:B------:R-:W-:Y:S01]  /*5a30*/  FADD R16, -R8, R16 ;  /* 0x0000001008107221 */ /* 0x000fe20000000100 */
[----:B------:R-:W-:Y:S01]  /*5a40*/  FMUL R35, R17, R17 ;  /* 0x0000001111237220 */ /* 0x000fe20000400000 */
[----:B------:R-:W-:Y:S01]  /*5a50*/  FADD R18, -R10, R18 ;  /* 0x000000120a127221 */ /* 0x000fe20000000100 */
[----:B------:R-:W-:Y:S01]  /*5a60*/  FSETP.GEU.AND P1, PT, |R36|, 1.175494350822287508e-38, PT ;  /* 0x008000002400780b */ /* 0x000fe20003f2e200 */
[----:B------:R-:W-:Y:S01]  /*5a70*/  FMUL R23, R23, R32 ;  /* 0x0000002017177220 */ /* 0x000fe20000400000 */
[----:B------:R-:W-:-:S03]  /*5a80*/  FFMA R35, R16, R16, R35 ;  /* 0x0000001010237223 */ /* 0x000fc60000000023 */
[----:B------:R-:W-:Y:S01]  /*5a90*/  FFMA R33, R22, R23, R33 ;  /* 0x0000001716217223 */ /* 0x000fe20000000021 */
[----:B------:R-:W-:-:S04]  /*5aa0*/  FFMA R35, R18, R18, R35 ;  /* 0x0000001212237223 */ /* 0x000fc80000000023 */
[----:B------:R-:W-:Y:S01]  /*5ab0*/  FADD R34, R35, 0.0012499999720603227615 ;  /* 0x3aa3d70a23227421 */ /* 0x000fe20000000000 */
[-C--:B------:R-:W-:Y:S01]  /*5ac0*/  FFMA R35, R20, R23.reuse, R31 ;  /* 0x0000001714237223 */ /* 0x080fe2000000001f */
[----:B------:R-:W-:Y:S01]  /*5ad0*/  FFMA R20, R21, R23, R30 ;  /* 0x0000001715147223 */ /* 0x000fe2000000001e */
[----:B------:R-:W-:Y:S02]  /*5ae0*/  @!P1 FMUL R36, R36, 16777216 ;  /* 0x4b80000024249820 */ /* 0x000fe40000400000 */
[C---:B------:R-:W-:Y:S02]  /*5af0*/  FSETP.GEU.AND P2, PT, |R34|.reuse, 1.175494350822287508e-38, PT ;  /* 0x008000002200780b */ /* 0x040fe40003f4e200 */
[----:B------:R-:W1:Y:S11]  /*5b00*/  MUFU.RSQ R32, R36 ;  /* 0x0000002400207308 */ /* 0x000e760000001400 */
        /* <DEDUP_REMOVED lines=16> */
[----:B------:R-:W-:Y:S01]  /*5c10*/  FFMA R13, R6, R7, R33 ;  /* 0x00000007060d7223 */ /* 0x000fe20000000021 */
[----:B------:R-:W-:Y:S01]  /*5c20*/  FMUL R21, R34, R34 ;  /* 0x0000002222157220 */ /* 0x000fe20000400000 */
[----:B------:R-:W0:Y:S01]  /*5c30*/  LDS.128 R4, [UR5+0x100] ;  /* 0x00010005ff047984 */ /* 0x000e220008000c00 */
[----:B------:R-:W-:-:S02]  /*5c40*/  FSETP.GEU.AND P1, PT, |R36|, 1.175494350822287508e-38, PT ;  /* 0x008000002400780b */ /* 0x000fc40003f2e200 */
[----:B------:R-:W-:Y:S02]  /*5c50*/  FMUL R34, R34, R21 ;  /* 0x0000001522227220 */ /* 0x000fe40000400000 */
[----:B------:R-:W1:Y:S02]  /*5c60*/  LDS.128 R20, [UR5+0x110] ;  /* 0x00011005ff147984 */ /* 0x000e640008000c00 */
[----:B------:R-:W-:-:S04]  /*5c70*/  FMUL R19, R19, R34 ;  /* 0x0000002213137220 */ /* 0x000fc80000400000 */
[-C--:B------:R-:W-:Y:S01]  /*5c80*/  FFMA R34, R16, R19.reuse, R35 ;  /* 0x0000001310227223 */ /* 0x080fe20000000023 */
[-C--:B------:R-:W-:Y:S01]  /*5c90*/  FFMA R33, R17, R19.reuse, R14 ;  /* 0x0000001311217223 */ /* 0x080fe2000000000e */
[----:B------:R-:W-:Y:S01]  /*5ca0*/  FFMA R19, R18, R19, R13 ;  /* 0x0000001312137223 */ /* 0x000fe2000000000d */
[----:B------:R-:W-:-:S04]  /*5cb0*/  @!P1 FMUL R36, R36, 16777216 ;  /* 0x4b80000024249820 */ /* 0x000fc80000400000 */
[----:B------:R-:W2:Y:S02]  /*5cc0*/  MUFU.RSQ R12, R36 ;  /* 0x00000024000c7308 */ /* 0x000ea40000001400 */
[----:B--2---:R-:W-:Y:S01]  /*5cd0*/  @!P1 FMUL R12, R12, 4096 ;  /* 0x458000000c0c9820 */ /* 0x004fe20000400000 */
[C---:B0-----:R-:W-:Y:S01]  /*5ce0*/  FADD R16, -R9.reuse, R5 ;  /* 0x0000000509107221 */ /* 0x041fe20000000100 */
[----:B------:R-:W-:Y:S02]  /*5cf0*/  FADD R17, -R8, R4 ;  /* 0x0000000408117221 */ /* 0x000fe40000000100 */
[----:B------:R-:W-:Y:S01]  /*5d00*/  FMUL R5, R12, R12 ;  /* 0x0000000c0c057220 */ /* 0x000fe20000400000 */
[----:B------:R-:W-:Y:S01]  /*5d10*/  FADD R18, -R10, R6 ;  /* 0x000000060a127221 */ /* 0x000fe20000000100 */
[----:B------:R-:W-:Y:S01]  /*5d20*/  FMUL R4, R16, R16 ;  /* 0x0000001010047220 */ /* 0x000fe20000400000 */
[----:B-1----:R-:W-:Y:S01]  /*5d30*/  FADD R21, -R9, R21 ;  /* 0x0000001509157221 */ /* 0x002fe20000000100 */
[----:B------:R-:W-:Y:S01]  /*5d40*/  FMUL R12, R12, R5 ;  /* 0x000000050c0c7220 */ /* 0x000fe20000400000 */
[----:B------:R-:W-:Y:S01]  /*5d50*/  FADD R20, -R8, R20 ;  /* 0x0000001408147221 */ /* 0x000fe20000000100 */
[----:B------:R-:W-:Y:S01]  /*5d60*/  FFMA R13, R17, R17, R4 ;  /* 0x00000011110d7223 */ /* 0x000fe20000000004 */
[----:B------:R-:W-:Y:S01]  /*5d70*/  FMUL R35, R21, R21 ;  /* 0x0000001515237220 */ /* 0x000fe20000400000 */
[----:B------:R-:W-:Y:S01]  /*5d80*/  FMUL R5, R15, R12 ;  /* 0x0000000c0f057220 */ /* 0x000fe20000400000 */
[----:B------:R-:W-:Y:S01]  /*5d90*/  FADD R22, -R10, R22 ;  /* 0x000000160a167221 */ /* 0x000fe20000000100 */
[----:B------:R-:W-:Y:S01]  /*5da0*/  FFMA R4, R18, R18, R13 ;  /* 0x0000001212047223 */ /* 0x000fe2000000000d */
[----:B------:R-:W-:Y:S01]  /*5db0*/  FFMA R37, R20, R20, R35 ;  /* 0x0000001414257223 */ /* 0x000fe20000000023 */
[----:B------:R-:W0:Y:S01]  /*5dc0*/  LDS.128 R12, [UR5+0x120] ;  /* 0x00012005ff0c7984 */ /* 0x000e220008000c00 */
[-C--:B------:R-:W-:Y:S01]  /*5dd0*/  FFMA R33, R30, R5.reuse, R33 ;  /* 0x000000051e217223 */ /* 0x080fe20000000021 */
[----:B------:R-:W-:Y:S01]  /*5de0*/  FADD R35, R4, 0.0012499999720603227615 ;  /* 0x3aa3d70a04237421 */ /* 0x000fe20000000000 */
[----:B------:R-:W-:Y:S01]  /*5df0*/  FFMA R37, R22, R22, R37 ;  /* 0x0000001616257223 */ /* 0x000fe20000000025 */
[-C--:B------:R-:W-:Y:S01]  /*5e00*/  FFMA R34, R31, R5.reuse, R34 ;  /* 0x000000051f227223 */ /* 0x080fe20000000022 */
[----:B------:R-:W-:-:S02]  /*5e10*/  FFMA R19, R32, R5, R19 ;  /* 0x0000000520137223 */ /* 0x000fc40000000013 */
[----:B------:R-:W-:Y:S01]  /*5e20*/  FADD R6, R37, 0.0012499999720603227615 ;  /* 0x3aa3d70a25067421 */ /* 0x000fe20000000000 */
[----:B------:R-:W-:-:S04]  /*5e30*/  FSETP.GEU.AND P1, PT, |R35|, 1.175494350822287508e-38, PT ;  /* 0x008000002300780b */ /* 0x000fc80003f2e200 */
[----:B------:R-:W-:-:S09]  /*5e40*/  FSETP.GEU.AND P2, PT, |R6|, 1.175494350822287508e-38, PT ;  /* 0x008000000600780b */ /* 0x000fd20003f4e200 */
[----:B------:R-:W-:-:S04]  /*5e50*/  @!P1 FMUL R35, R35, 16777216 ;  /* 0x4b80000023239820 */ /* 0x000fc80000400000 */
[----:B------:R-:W-:Y:S01]  /*5e60*/  @!P2 FMUL R6, R6, 16777216 ;  /* 0x4b8000000606a820 */ /* 0x000fe20000400000 */
[----:B------:R-:W1:Y:S08]  /*5e70*/  MUFU.RSQ R4, R35 ;  /* 0x0000002300047308 */ /* 0x000e700000001400 */
[----:B------:R-:W2:Y:S01]  /*5e80*/  MUFU.RSQ R6, R6 ;  /* 0x0000000600067308 */ /* 0x000ea20000001400 */
[----:B0-----:R-:W-:Y:S01]  /*5e90*/  FADD R30, -R9, R13 ;  /* 0x0000000d091e7221 */ /* 0x001fe20000000100 */
[----:B------:R-:W-:Y:S01]  /*5ea0*/  FADD R32, -R8, R12 ;  /* 0x0000000c08207221 */ /* 0x000fe20000000100 */
[----:B------:R-:W-:Y:S01]  /*5eb0*/  FADD R31, -R10, R14 ;  /* 0x0000000e0a1f7221 */ /* 0x000fe20000000100 */
[----:B-1----:R-:W-:Y:S01]  /*5ec0*/  @!P1 FMUL R4, R4, 4096 ;  /* 0x4580000004049820 */ /* 0x002fe20000400000 */
[----:B------:R-:W-:-:S04]  /*5ed0*/  FMUL R5, R30, R30 ;  /* 0x0000001e1e057220 */ /* 0x000fc80000400000 */
[----:B------:R-:W-:Y:S01]  /*5ee0*/  FFMA R12, R32, R32, R5 ;  /* 0x00000020200c7223 */ /* 0x000fe20000000005 */
[----:B------:R-:W-:Y:S01]  /*5ef0*/  FMUL R5, R4, R4 ;  /* 0x0000000404057220 */ /* 0x000fe20000400000 */
[----:B--2---:R-:W-:Y:S02]  /*5f00*/  @!P2 FMUL R6, R6, 4096 ;  /* 0x458000000606a820 */ /* 0x004fe40000400000 */
[----:B------:R-:W-:Y:S01]  /*5f10*/  FFMA R13, R31, R31, R12 ;  /* 0x0000001f1f0d7223 */ /* 0x000fe2000000000c */
[----:B------:R-:W-:Y:S01]  /*5f20*/  FMUL R12, R4, R5 ;  /* 0x00000005040c7220 */ /* 0x000fe20000400000 */
[C---:B------:R-:W-:Y:S02]  /*5f30*/  FMUL R5, R6.reuse, R6 ;  /* 0x0000000606057220 */ /* 0x040fe40000400000 */
[----:B------:R-:W-:Y:S01]  /*5f40*/  FADD R13, R13, 0.0012499999720603227615 ;  /* 0x3aa3d70a0d0d7421 */ /* 0x000fe20000000000 */
[----:B------:R-:W-:Y:S01]  /*5f50*/  FMUL R12, R7, R12 ;  /* 0x0000000c070c7220 */ /* 0x000fe20000400000 */
[----:B------:R-:W-:-:S02]  /*5f60*/  FMUL R36, R6, R5 ;  /* 0x0000000506247220 */ /* 0x000fc40000400000 */
[----:B------:R-:W0:Y:S01]  /*5f70*/  LDS.128 R4, [UR5+0x130] ;  /* 0x00013005ff047984 */ /* 0x000e220008000c00 */
[----:B------:R-:W-:Y:S01]  /*5f80*/  FSETP.GEU.AND P1, PT, |R13|, 1.175494350822287508e-38, PT ;  /* 0x008000000d00780b */ /* 0x000fe20003f2e200 */
[----:B------:R-:W-:Y:S01]  /*5f90*/  FFMA R35, R17, R12, R34 ;  /* 0x0000000c11237223 */ /* 0x000fe20000000022 */
[----:B------:R-:W-:Y:S01]  /*5fa0*/  FMUL R23, R23, R36 ;  /* 0x0000002417177220 */ /* 0x000fe20000400000 */
[-C--:B------:R-:W-:Y:S01]  /*5fb0*/  FFMA R16, R16, R12.reuse, R33 ;  /* 0x0000000c10107223 */ /* 0x080fe20000000021 */
[----:B------:R-:W-:Y:S02]  /*5fc0*/  FFMA R19, R18, R12, R19 ;  /* 0x0000000c12137223 */ /* 0x000fe40000000013 */
[-C--:B------:R-:W-:Y:S01]  /*5fd0*/  FFMA R35, R20, R23.reuse, R35 ;  /* 0x0000001714237223 */ /* 0x080fe20000000023 */
[-C--:B------:R-:W-:Y:S01]  /*5fe0*/  FFMA R33, R21, R23.reuse, R16 ;  /* 0x0000001715217223 */ /* 0x080fe20000000010 */
[----:B------:R-:W-:Y:S02]  /*5ff0*/  FFMA R34, R22, R23, R19 ;  /* 0x0000001716227223 */ /* 0x000fe40000000013 */
[----:B------:R-:W1:Y:S03]  /*6000*/  LDS.128 R16, [UR5+0x140] ;  /* 0x00014005ff107984 */ /* 0x000e660008000c00 */
[----:B------:R-:W-:-:S04]  /*6010*/  @!P1 FMUL R13, R13, 16777216 ;  /* 0x4b8000000d0d9820 */ /* 0x000fc80000400000 */
[----:B------:R-:W2:Y:S02]  /*6020*/  MUFU.RSQ R14, R13 ;  /* 0x0000000d000e7308 */ /* 0x000ea40000001400 */
[----:B--2---:R-:W-:Y:S01]  /*6030*/  @!P1 FMUL R14, R14, 4096 ;  /* 0x458000000e0e9820 */ /* 0x004fe20000400000 */
[----:B0-----:R-:W-:-:S03]  /*6040*/  FADD R12, -R9, R5 ;  /* 0x00000005090c7221 */ /* 0x001fc60000000100 */
[----:B------:R-:W-:Y:S01]  /*6050*/  FMUL R5, R14, R14 ;  /* 0x0000000e0e057220 */ /* 0x000fe20000400000 */
[----:B------:R-:W-:Y:S01]  /*6060*/  FADD R13, -R8, R4 ;  /* 0x00000004080d7221 */ /* 0x000fe20000000100 */
[----:B------:R-:W-:Y:S02]  /*6070*/  FMUL R20, R12, R12 ;  /* 0x0000000c0c147220 */ /* 0x000fe40000400000 */
[----:B------:R-:W-:Y:S01]  /*6080*/  FMUL R4, R14, R5 ;  /* 0x000000050e047220 */ /* 0x000fe20000400000 */
[----:B------:R-:W-:Y:S01]  /*6090*/  FADD R14, -R10, R6 ;  /* 0x000000060a0e7221 */ /* 0x000fe20000000100 */
[----:B------:R-:W-:Y:S02]  /*60a0*/  FFMA R5, R13, R13, R20 ;  /* 0x0000000d0d057223 */ /* 0x000fe40000000014 */
[----:B------:R-:W0:Y:S01]  /*60b0*/  LDS.128 R20, [UR5+0x150] ;  /* 0x00015005ff147984 */ /* 0x000e220008000c00 */
        /* <DEDUP_REMOVED lines=9> */
[----:B------:R-:W-:Y:S02]  /*6150*/  FFMA R31, R31, R5, R34 ;  /* 0x000000051f1f7223 */ /* 0x000fe40000000022 */
[----:B------:R-:W-:-:S04]  /*6160*/  FMUL R5, R30, R30 ;  /* 0x0000001e1e057220 */ /* 0x000fc80000400000 */
[----:B------:R-:W-:-:S03]  /*6170*/  FFMA R5, R16, R16, R5 ;  /* 0x0000001010057223 */ /* 0x000fc60000000005 */
[----:B------:R-:W-:Y:S01]  /*6180*/  @!P1 FMUL R6, R6, 16777216 ;  /* 0x4b80000006069820 */ /* 0x000fe20000400000 */
[----:B------:R-:W-:-:S03]  /*6190*/  FFMA R36, R18, R18, R5 ;  /* 0x0000001212247223 */ /* 0x000fc60000000005 */
[----:B------:R-:W1:Y:S01]  /*61a0*/  MUFU.RSQ R4, R6 ;  /* 0x0000000600047308 */ /* 0x000e620000001400 */
[----:B------:R-:W-:Y:S01]  /*61b0*/  FADD R36, R36, 0.0012499999720603227615 ;  /* 0x3aa3d70a24247421 */ /* 0x000fe20000000000 */
[----:B0-----:R-:W-:Y:S01]  /*61c0*/  FADD R17, -R9, R21 ;  /* 0x0000001509117221 */ /* 0x001fe20000000100 */
[----:B------:R-:W-:Y:S01]  /*61d0*/  FADD R20, -R8, R20 ;  /* 0x0000001408147221 */ /* 0x000fe20000000100 */
[----:B------:R-:W-:Y:S02]  /*61e0*/  FADD R33, -R10, R22 ;  /* 0x000000160a217221 */ /* 0x000fe40000000100 */
[----:B------:R-:W-:Y:S01]  /*61f0*/  FMUL R21, R17, R17 ;  /* 0x0000001111157220 */ /* 0x000fe20000400000 */
[----:B-1----:R-:W-:Y:S01]  /*6200*/  @!P1 FMUL R4, R4, 4096 ;  /* 0x4580000004049820 */ /* 0x002fe20000400000 */
[----:B------:R-:W-:Y:S02]  /*6210*/  FSETP.GEU.AND P1, PT, |R36|, 1.175494350822287508e-38, PT ;  /* 0x008000002400780b */ /* 0x000fe40003f2e200 */
[----:B------:R-:W-:Y:S01]  /*6220*/  FFMA R6, R20, R20, R21 ;  /* 0x0000001414067223 */ /* 0x000fe20000000015 */
[----:B------:R-:W-:-:S03]  /*6230*/  FMUL R5, R4, R4 ;  /* 0x0000000404057220 */ /* 0x000fc60000400000 */
[----:B------:R-:W-:Y:S01]  /*6240*/  FFMA R6, R33, R33, R6 ;  /* 0x0000002121067223 */ /* 0x000fe20000000006 */
[----:B------:R-:W-:-:S03]  /*6250*/  FMUL R4, R4, R5 ;  /* 0x0000000504047220 */ /* 0x000fc60000400000 */
[----:B------:R-:W-:Y:S01]  /*6260*/  FADD R22, R6, 0.0012499999720603227615 ;  /* 0x3aa3d70a06167421 */ /* 0x000fe20000000000 */
[----:B------:R-:W-:Y:S02]  /*6270*/  FMUL R37, R7, R4 ;  /* 0x0000000407257220 */ /* 0x000fe40000400000 */
[----:B------:R-:W0:Y:S01]  /*6280*/  LDS.128 R4, [UR5+0x160] ;  /* 0x00016005ff047984 */ /* 0x000e220008000c00 */
[----:B------:R-:W-:Y:S01]  /*6290*/  @!P1 FMUL R36, R36, 16777216 ;  /* 0x4b80000024249820 */ /* 0x000fe20000400000 */
[----:B------:R-:W-:Y:S01]  /*62a0*/  FSETP.GEU.AND P2, PT, |R22|, 1.175494350822287508e-38, PT ;  /* 0x008000001600780b */ /* 0x000fe20003f4e200 */
[-C--:B------:R-:W-:Y:S01]  /*62b0*/  FFMA R21, R13, R37.reuse, R32 ;  /* 0x000000250d157223 */ /* 0x080fe20000000020 */
[-C--:B------:R-:W-:Y:S01]  /*62c0*/  FFMA R35, R12, R37.reuse, R15 ;  /* 0x000000250c237223 */ /* 0x080fe2000000000f */
[----:B------:R-:W1:Y:S01]  /*62d0*/  MUFU.RSQ R34, R36 ;  /* 0x0000002400227308 */ /* 0x000e620000001400 */
[----:B------:R-:W-:-:S09]  /*62e0*/  FFMA R31, R14, R37, R31 ;  /* 0x000000250e1f7223 */ /* 0x000fd2000000001f */
[----:B------:R-:W-:-:S06]  /*62f0*/  @!P2 FMUL R22, R22, 16777216 ;  /* 0x4b8000001616a820 */ /* 0x000fcc0000400000 */
[----:B------:R-:W2:Y:S01]  /*6300*/  MUFU.RSQ R22, R22 ;  /* 0x0000001600167308 */ /* 0x000ea20000001400 */
[----:B-1----:R-:W-:-:S04]  /*6310*/  @!P1 FMUL R34, R34, 4096 ;  /* 0x4580000022229820 */ /* 0x002fc80000400000 */
[----:B------:R-:W-:-:S04]  /*6320*/  FMUL R13, R34, R34 ;  /* 0x00000022220d7220 */ /* 0x000fc80000400000 */
[----:B------:R-:W-:-:S04]  /*6330*/  FMUL R34, R34, R13 ;  /* 0x0000000d22227220 */ /* 0x000fc80000400000 */
[----:B------:R-:W-:Y:S01]  /*6340*/  FMUL R19, R19, R34 ;  /* 0x0000002213137220 */ /* 0x000fe20000400000 */
[----:B--2---:R-:W-:-:S03]  /*6350*/  @!P2 FMUL R22, R22, 4096 ;  /* 0x458000001616a820 */ /* 0x004fc60000400000 */
[----:B------:R-:W-:Y:S01]  /*6360*/  FFMA R34, R30, R19, R35 ;  /* 0x000000131e227223 */ /* 0x000fe20000000023 */
[----:B0-----:R-:W-:Y:S01]  /*6370*/  FADD R5, -R9, R5 ;  /* 0x0000000509057221 */ /* 0x001fe20000000100 */
[----:B------:R-:W-:Y:S01]  /*6380*/  FADD R4, -R8, R4 ;  /* 0x0000000408047221 */ /* 0x000fe20000000100 */
[----:B------:R-:W-:Y:S01]  /*6390*/  FMUL R13, R22, R22 ;  /* 0x00000016160d7220 */ /* 0x000fe20000400000 */
[----:B------:R-:W-:Y:S01]  /*63a0*/  FADD R6, -R10, R6 ;  /* 0x000000060a067221 */ /* 0x000fe20000000100 */
[----:B------:R-:W-:Y:S01]  /*63b0*/  FMUL R37, R5, R5 ;  /* 0x0000000505257220 */ /* 0x000fe20000400000 */
[----:B------:R-:W-:Y:S01]  /*63c0*/  FFMA R30, R18, R19, R31 ;  /* 0x00000013121e7223 */ /* 0x000fe2000000001f */
[----:B------:R-:W-:Y:S01]  /*63d0*/  FMUL R22, R22, R13 ;  /* 0x0000000d16167220 */ /* 0x000fe20000400000 */
[----:B------:R-:W-:Y:S01]  /*63e0*/  FFMA R21, R16, R19, R21 ;  /* 0x0000001310157223 */ /* 0x000fe20000000015 */
[----:B------:R-:W0:Y:S01]  /*63f0*/  LDS.128 R12, [UR5+0x170] ;  /* 0x00017005ff0c7984 */ /* 0x000e220008000c00 */
[----:B------:R-:W-:Y:S01]  /*6400*/  FFMA R37, R4, R4, R37 ;  /* 0x0000000404257223 */ /* 0x000fe20000000025 */
[----:B------:R-:W-:-:S03]  /*6410*/  FMUL R16, R23, R22 ;  /* 0x0000001617107220 */ /* 0x000fc60000400000 */
        /* <DEDUP_REMOVED lines=35> */
[----:B------:R-:W-:Y:S01]  /*6650*/  @!P2 FMUL R35, R35, 16777216 ;  /* 0x4b8000002323a820 */ /* 0x000fe20000400000 */
[----:B-1----:R-:W-:Y:S01]  /*6660*/  @!P1 FMUL R7, R7, 4096 ;  /* 0x4580000007079820 */ /* 0x002fe20000400000 */
[----:B0-----:R-:W-:-:S03]  /*6670*/  FADD R17, -R9, R17 ;  /* 0x0000001109117221 */ /* 0x001fc60000000100 */
[----:B------:R-:W-:Y:S01]  /*6680*/  FMUL R4, R7, R7 ;  /* 0x0000000707047220 */ /* 0x000fe20000400000 */
[----:B------:R-:W-:Y:S01]  /*6690*/  FADD R30, -R8, R16 ;  /* 0x00000010081e7221 */ /* 0x000fe20000000100 */
[----:B------:R-:W-:Y:S01]  /*66a0*/  FADD R32, -R10, R18 ;  /* 0x000000120a207221 */ /* 0x000fe20000000100 */
[----:B------:R-:W-:Y:S01]  /*66b0*/  FMUL R5, R17, R17 ;  /* 0x0000001111057220 */ /* 0x000fe20000400000 */
[----:B------:R-:W-:Y:S01]  /*66c0*/  FMUL R4, R7, R4 ;  /* 0x0000000407047220 */ /* 0x000fe20000400000 */
[----:B------:R-:W0:Y:S02]  /*66d0*/  MUFU.RSQ R16, R35 ;  /* 0x0000002300107308 */ /* 0x000e240000001400 */
[----:B------:R-:W-:Y:S01]  /*66e0*/  FFMA R5, R30, R30, R5 ;  /* 0x0000001e1e057223 */ /* 0x000fe20000000005 */
[----:B------:R-:W-:-:S03]  /*66f0*/  FMUL R15, R15, R4 ;  /* 0x000000040f0f7220 */ /* 0x000fc60000400000 */
[----:B------:R-:W-:Y:S01]  /*6700*/  FFMA R36, R32, R32, R5 ;  /* 0x0000002020247223 */ /* 0x000fe20000000005 */
[-C--:B------:R-:W-:Y:S01]  /*6710*/  FFMA R34, R13, R15.reuse, R34 ;  /* 0x0000000f0d227223 */ /* 0x080fe20000000022 */
[----:B------:R-:W1:Y:S01]  /*6720*/  LDS.128 R4, [UR5+0x1a0] ;  /* 0x0001a005ff047984 */ /* 0x000e620008000c00 */
[-C--:B------:R-:W-:Y:S01]  /*6730*/  FFMA R31, R12, R15.reuse, R31 ;  /* 0x0000000f0c1f7223 */ /* 0x080fe2000000001f */
[----:B------:R-:W-:Y:S01]  /*6740*/  FADD R36, R36, 0.0012499999720603227615 ;  /* 0x3aa3d70a24247421 */ /* 0x000fe20000000000 */
[----:B------:R-:W-:-:S04]  /*6750*/  FFMA R37, R14, R15, R33 ;  /* 0x0000000f0e257223 */ /* 0x000fc80000000021 */
        /* <DEDUP_REMOVED lines=24> */
[----:B------:R-:W-:-:S02]  /*68e0*/  FADD R12, -R8, R12 ;  /* 0x0000000c080c7221 */ /* 0x000fc40000000100 */
[----:B------:R-:W-:Y:S01]  /*68f0*/  FSETP.GEU.AND P1, PT, |R35|, 1.175494350822287508e-38, PT ;  /* 0x008000002300780b */ /* 0x000fe20003f2e200 */
[----:B------:R-:W-:Y:S01]  /*6900*/  FADD R14, -R10, R14 ;  /* 0x0000000e0a0e7221 */ /* 0x000fe20000000100 */
[----:B------:R-:W-:Y:S01]  /*6910*/  FMUL R19, R13, R13 ;  /* 0x0000000d0d137220 */ /* 0x000fe20000400000 */
[-C--:B------:R-:W-:Y:S01]  /*6920*/  FFMA R32, R32, R6.reuse, R5 ;  /* 0x0000000620207223 */ /* 0x080fe20000000005 */
[-C--:B------:R-:W-:Y:S01]  /*6930*/  FFMA R17, R17, R6.reuse, R34 ;  /* 0x0000000611117223 */ /* 0x080fe20000000022 */
[----:B------:R-:W-:Y:S01]  /*6940*/  FFMA R33, R30, R6, R33 ;  /* 0x000000061e217223 */ /* 0x000fe20000000021 */
[----:B------:R-:W-:-:S04]  /*6950*/  FFMA R19, R12, R12, R19 ;  /* 0x0000000c0c137223 */ /* 0x000fc80000000013 */
[----:B------:R-:W-:-:S03]  /*6960*/  FFMA R19, R14, R14, R19 ;  /* 0x0000000e0e137223 */ /* 0x000fc60000000013 */
[----:B------:R-:W-:Y:S01]  /*6970*/  @!P1 FMUL R35, R35, 16777216 ;  /* 0x4b80000023239820 */ /* 0x000fe20000400000 */
[----:B------:R-:W-:-:S03]  /*6980*/  FADD R19, R19, 0.0012499999720603227615 ;  /* 0x3aa3d70a13137421 */ /* 0x000fc60000000000 */
[----:B------:R-:W0:Y:S02]  /*6990*/  MUFU.RSQ R4, R35 ;  /* 0x0000002300047308 */ /* 0x000e240000001400 */
[----:B------:R-:W-:Y:S01]  /*69a0*/  FSETP.GEU.AND P2, PT, |R19|, 1.175494350822287508e-38, PT ;  /* 0x008000001300780b */ /* 0x000fe20003f4e200 */
[----:B-1----:R-:W-:Y:S01]  /*69b0*/  FADD R21, -R9, R21 ;  /* 0x0000001509157221 */ /* 0x002fe20000000100 */
[----:B------:R-:W-:Y:S01]  /*69c0*/  FADD R20, -R8, R20 ;  /* 0x0000001408147221 */ /* 0x000fe20000000100 */
[----:B0-----:R-:W-:Y:S01]  /*69d0*/  @!P1 FMUL R4, R4, 4096 ;  /* 0x4580000004049820 */ /* 0x001fe20000400000 */
[----:B------:R-:W-:Y:S01]  /*69e0*/  FADD R22, -R10, R22 ;  /* 0x000000160a167221 */ /* 0x000fe20000000100 */
[----:B------:R-:W-:-:S08]  /*69f0*/  FMUL R37, R21, R21 ;  /* 0x0000001515257220 */ /* 0x000fd00000400000 */
[----:B------:R-:W-:Y:S01]  /*6a00*/  @!P2 FMUL R19, R19, 16777216 ;  /* 0x4b8000001313a820 */ /* 0x000fe20000400000 */
[----:B------:R-:W-:Y:S01]  /*6a10*/  FMUL R5, R4, R4 ;  /* 0x0000000404057220 */ /* 0x000fe20000400000 */
[----:B------:R-:W-:Y:S02]  /*6a20*/  FFMA R37, R20, R20, R37 ;  /* 0x0000001414257223 */ /* 0x000fe40000000025 */
[----:B------:R-:W0:Y:S01]  /*6a30*/  MUFU.RSQ R36, R19 ;  /* 0x0000001300247308 */ /* 0x000e220000001400 */
[----:B------:R-:W-:Y:S01]  /*6a40*/  FMUL R4, R4, R5 ;  /* 0x0000000504047220 */ /* 0x000fe20000400000 */
[----:B------:R-:W-:-:S03]  /*6a50*/  FFMA R34, R22, R22, R37 ;  /* 0x0000001616227223 */ /* 0x000fc60000000025 */
[----:B------:R-:W-:Y:S02]  /*6a60*/  FMUL R37, R7, R4 ;  /* 0x0000000407257220 */ /* 0x000fe40000400000 */
[----:B------:R-:W1:Y:S01]  /*6a70*/  LDS.128 R4, [UR5+0x1d0] ;  /* 0x0001d005ff047984 */ /* 0x000e620008000c00 */
[----:B------:R-:W-:Y:S01]  /*6a80*/  FADD R34, R34, 0.0012499999720603227615 ;  /* 0x3aa3d70a22227421 */ /* 0x000fe20000000000 */
[-C--:B------:R-:W-:Y:S01]  /*6a90*/  FFMA R30, R16, R37.reuse, R17 ;  /* 0x00000025101e7223 */ /* 0x080fe20000000011 */
[-C--:B------:R-:W-:Y:S01]  /*6aa0*/  FFMA R35, R18, R37.reuse, R33 ;  /* 0x0000002512237223 */ /* 0x080fe20000000021 */
[----:B------:R-:W-:Y:S02]  /*6ab0*/  FFMA R33, R31, R37, R32 ;  /* 0x000000251f217223 */ /* 0x000fe40000000020 */
[----:B------:R-:W-:Y:S01]  /*6ac0*/  FSETP.GEU.AND P1, PT, |R34|, 1.175494350822287508e-38, PT ;  /* 0x008000002200780b */ /* 0x000fe20003f2e200 */
[----:B0-----:R-:W-:-:S04]  /*6ad0*/  @!P2 FMUL R36, R36, 4096 ;  /* 0x458000002424a820 */ /* 0x001fc80000400000 */
[----:B------:R-:W-:-:S04]  /*6ae0*/  FMUL R17, R36, R36 ;  /* 0x0000002424117220 */ /* 0x000fc80000400000 */
[----:B------:R-:W-:-:S04]  /*6af0*/  FMUL R36, R36, R17 ;  /* 0x0000001124247220 */ /* 0x000fc80000400000 */
[----:B------:R-:W-:Y:S01]  /*6b00*/  @!P1 FMUL R34, R34, 16777216 ;  /* 0x4b80000022229820 */ /* 0x000fe20000400000 */
[----:B------:R-:W0:Y:S01]  /*6b10*/  LDS.128 R16, [UR5+0x1e0] ;  /* 0x0001e005ff107984 */ /* 0x000e220008000c00 */
[----:B------:R-:W-:Y:S02]  /*6b20*/  FMUL R15, R15, R36 ;  /* 0x000000240f0f7220 */ /* 0x000fe40000400000 */
[----:B------:R-:W2:Y:S02]  /*6b30*/  MUFU.RSQ R32, R34 ;  /* 0x0000002200207308 */ /* 0x000ea40000001400 */
[-C--:B------:R-:W-:Y:S01]  /*6b40*/  FFMA R30, R13, R15.reuse, R30 ;  /* 0x0000000f0d1e7223 */ /* 0x080fe2000000001e */
[-C--:B------:R-:W-:Y:S01]  /*6b50*/  FFMA R31, R12, R15.reuse, R35 ;  /* 0x0000000f0c1f7223 */ /* 0x080fe20000000023 */
        /* <DEDUP_REMOVED lines=9> */
[----:B------:R-:W-:Y:S02]  /*6bf0*/  FMUL R32, R32, R13 ;  /* 0x0000000d20207220 */ /* 0x000fe40000400000 */
[----:B------:R-:W1:Y:S01]  /*6c00*/  LDS.128 R12, [UR5+0x1f0] ;  /* 0x0001f005ff0c7984 */ /* 0x000e620008000c00 */
[----:B------:R-:W-:Y:S01]  /*6c10*/  FADD R37, R35, 0.0012499999720603227615 ;  /* 0x3aa3d70a23257421 */ /* 0x000fe20000000000 */
[----:B------:R-:W-:Y:S01]  /*6c20*/  FMUL R23, R23, R32 ;  /* 0x0000002017177220 */ /* 0x000fe20000400000 */
[----:B0-----:R-:W-:-:S03]  /*6c30*/  FADD R17, -R9, R17 ;  /* 0x0000001109117221 */ /* 0x001fc60000000100 */
[----:B------:R-:W-:Y:S01]  /*6c40*/  FSETP.GEU.AND P1, PT, |R37|, 1.175494350822287508e-38, PT ;  /* 0x008000002500780b */ /* 0x000fe20003f2e200 */
[----:B------:R-:W-:Y:S01]  /*6c50*/  FADD R16, -R8, R16 ;  /* 0x0000001008107221 */ /* 0x000fe20000000100 */
[----:B------:R-:W-:Y:S01]  /*6c60*/  FADD R18, -R10, R18 ;  /* 0x000000120a127221 */ /* 0x000fe20000000100 */
[----:B------:R-:W-:-:S04]  /*6c70*/  FMUL R35, R17, R17 ;  /* 0x0000001111237220 */ /* 0x000fc80000400000 */
[----:B------:R-:W-:-:S04]  /*6c80*/  FFMA R35, R16, R16, R35 ;  /* 0x0000001010237223 */ /* 0x000fc80000000023 */
[----:B------:R-:W-:Y:S02]  /*6c90*/  FFMA R35, R18, R18, R35 ;  /* 0x0000001212237223 */ /* 0x000fe40000000023 */
[----:B------:R-:W-:Y:S02]  /*6ca0*/  @!P1 FMUL R37, R37, 16777216 ;  /* 0x4b80000025259820 */ /* 0x000fe40000400000 */
[----:B------:R-:W-:Y:S01]  /*6cb0*/  FADD R36, R35, 0.0012499999720603227615 ;  /* 0x3aa3d70a23247421 */ /* 0x000fe20000000000 */
[-C--:B------:R-:W-:Y:S01]  /*6cc0*/  FFMA R35, R20, R23.reuse, R31 ;  /* 0x0000001714237223 */ /* 0x080fe2000000001f */
[----:B------:R-:W0:Y:S01]  /*6cd0*/  MUFU.RSQ R34, R37 ;  /* 0x0000002500227308 */ /* 0x000e220000001400 */
[-C--:B------:R-:W-:Y:S01]  /*6ce0*/  FFMA R20, R21, R23.reuse, R30 ;  /* 0x0000001715147223 */ /* 0x080fe2000000001e */
[----:B------:R-:W-:Y:S01]  /*6cf0*/  FFMA R23, R22, R23, R33 ;  /* 0x0000001716177223 */ /* 0x000fe20000000021 */
[----:B------:R-:W-:-:S13]  /*6d00*/  FSETP.GEU.AND P2, PT, |R36|, 1.175494350822287508e-38, PT ;  /* 0x008000002400780b */ /* 0x000fda0003f4e200 */
[----:B------:R-:W-:Y:S01]  /*6d10*/  @!P2 FMUL R36, R36, 16777216 ;  /* 0x4b8000002424a820 */ /* 0x000fe20000400000 */
[----:B0-----:R-:W-:Y:S01]  /*6d20*/  @!P1 FMUL R34, R34, 4096 ;  /* 0x4580000022229820 */ /* 0x001fe20000400000 */
[----:B-1----:R-:W-:Y:S01]  /*6d30*/  FADD R30, -R9, R13 ;  /* 0x0000000d091e7221 */ /* 0x002fe20000000100 */
        /* <DEDUP_REMOVED lines=8> */
[----:B------:R-:W-:-:S03]  /*6dc0*/  FFMA R14, R31, R31, R12 ;  /* 0x0000001f1f0e7223 */ /* 0x000fc6000000000c */
[-C--:B------:R-:W-:Y:S01]  /*6dd0*/  FFMA R33, R4, R7.reuse, R35 ;  /* 0x0000000704217223 */ /* 0x080fe20000000023 */
[-C--:B------:R-:W-:Y:S01]  /*6de0*/  FFMA R12, R5, R7.reuse, R20 ;  /* 0x00000007050c7223 */ /* 0x080fe20000000014 */
[----:B------:R-:W-:Y:S01]  /*6df0*/  FFMA R35, R6, R7, R23 ;  /* 0x0000000706237223 */ /* 0x000fe20000000017 */
[----:B------:R-:W-:Y:S01]  /*6e00*/  FADD R14, R14, 0.0012499999720603227615 ;  /* 0x3aa3d70a0e0e7421 */ /* 0x000fe20000000000 */
[----:B------:R-:W1:Y:S01]  /*6e10*/  LDS.128 R4, [UR5+0x200] ;  /* 0x00020005ff047984 */ /* 0x000e620008000c00 */
[----:B0-----:R-:W-:-:S03]  /*6e20*/  @!P2 FMUL R36, R36, 4096 ;  /* 0x458000002424a820 */ /* 0x001fc60000400000 */
[----:B------:R-:W-:Y:S01]  /*6e30*/  FSETP.GEU.AND P1, PT, |R14|, 1.175494350822287508e-38, PT ;  /* 0x008000000e00780b */ /* 0x000fe20003f2e200 */
[----:B------:R-:W0:Y:S01]  /*6e40*/  LDS.128 R20, [UR5+0x210] ;  /* 0x00021005ff147984 */ /* 0x000e220008000c00 */
[----:B------:R-:W-:-:S04]  /*6e50*/  FMUL R13, R36, R36 ;  /* 0x00000024240d7220 */ /* 0x000fc80000400000 */
[----:B------:R-:W-:-:S04]  /*6e60*/  FMUL R36, R36, R13 ;  /* 0x0000000d24247220 */ /* 0x000fc80000400000 */
[----:B------:R-:W-:-:S03]  /*6e70*/  FMUL R36, R19, R36 ;  /* 0x0000002413247220 */ /* 0x000fc60000400000 */
[----:B------:R-:W-:Y:S01]  /*6e80*/  @!P1 FMUL R14, R14, 16777216 ;  /* 0x4b8000000e0e9820 */ /* 0x000fe20000400000 */
[-C--:B------:R-:W-:Y:S01]  /*6e90*/  FFMA R33, R16, R36.reuse, R33 ;  /* 0x0000002410217223 */ /* 0x080fe20000000021 */
[-C--:B------:R-:W-:Y:S02]  /*6ea0*/  FFMA R19, R17, R36.reuse, R12 ;  /* 0x0000002411137223 */ /* 0x080fe4000000000c */
[----:B------:R-:W2:Y:S01]  /*6eb0*/  MUFU.RSQ R13, R14 ;  /* 0x0000000e000d7308 */ /* 0x000ea20000001400 */
[----:B------:R-:W-:Y:S01]  /*6ec0*/  FFMA R34, R18, R36, R35 ;  /* 0x0000002412227223 */ /* 0x000fe20000000023 */
[----:B--2---:R-:W-:Y:S01]  /*6ed0*/  @!P1 FMUL R13, R13, 4096 ;  /* 0x458000000d0d9820 */ /* 0x004fe20000400000 */
[----:B-1----:R-:W-:Y:S01]  /*6ee0*/  FADD R16, -R9, R5 ;  /* 0x0000000509107221 */ /* 0x002fe20000000100 */
[----:B------:R-:W-:Y:S02]  /*6ef0*/  FADD R17, -R8, R4 ;  /* 0x0000000408117221 */ /* 0x000fe40000000100 */
[----:B------:R-:W-:Y:S01]  /*6f00*/  FMUL R12, R13, R13 ;  /* 0x0000000d0d0c7220 */ /* 0x000fe20000400000 */
[----:B------:R-:W-:Y:S01]  /*6f10*/  FADD R18, -R10, R6 ;  /* 0x000000060a127221 */ /* 0x000fe20000000100 */
[----:B------:R-:W-:Y:S01]  /*6f20*/  FMUL R4, R16, R16 ;  /* 0x0000001010047220 */ /* 0x000fe20000400000 */
[----:B0-----:R-:W-:Y:S01]  /*6f30*/  FADD R21, -R9, R21 ;  /* 0x0000001509157221 */ /* 0x001fe20000000100 */
        /* <DEDUP_REMOVED lines=12> */
[----:B------:R-:W-:-:S03]  /*7000*/  FFMA R36, R32, R5, R33 ;  /* 0x0000000520247223 */ /* 0x000fc60000000021 */
        /* <DEDUP_REMOVED lines=8> */
[----:B------:R-:W-:Y:S01]  /*7090*/  FFMA R13, R31, R5, R34 ;  /* 0x000000051f0d7223 */ /* 0x000fe20000000022 */
[----:B------:R-:W-:Y:S01]  /*70a0*/  FADD R32, -R8, R12 ;  /* 0x0000000c08207221 */ /* 0x000fe20000000100 */
[----:B-1----:R-:W-:Y:S01]  /*70b0*/  @!P1 FMUL R4, R4, 4096 ;  /* 0x4580000004049820 */ /* 0x002fe20000400000 */
[----:B------:R-:W-:Y:S01]  /*70c0*/  FMUL R5, R30, R30 ;  /* 0x0000001e1e057220 */ /* 0x000fe20000400000 */
[----:B------:R-:W-:-:S03]  /*70d0*/  FADD R31, -R10, R14 ;  /* 0x0000000e0a1f7221 */ /* 0x000fc60000000100 */
        /* <DEDUP_REMOVED lines=17> */
[----:B------:R-:W-:Y:S01]  /*71f0*/  FFMA R34, R22, R23, R13 ;  /* 0x0000001716227223 */ /* 0x000fe2000000000d */
[----:B------:R-:W1:Y:S04]  /*7200*/  LDS.128 R16, [UR5+0x240] ;  /* 0x00024005ff107984 */ /* 0x000e680008000c00 */
        /* <DEDUP_REMOVED lines=198> */
[----:B------:R-:W-:Y:S01]  /*7e70*/  FMUL R35, R17, R17 ;  /* 0x0000001111237220 */ /* 0x000fe20000400000 */
[----:B------:R-:W-:-:S03]  /*7e80*/  FFMA R33, R22, R23, R33 ;  /* 0x0000001716217223 */ /* 0x000fc60000000021 */
[----:B------:R-:W-:-:S04]  /*7e90*/  FFMA R35, R16, R16, R35 ;  /* 0x0000001010237223 */ /* 0x000fc80000000023 */
[----:B------:R-:W-:Y:S02]  /*7ea0*/  FFMA R35, R34, R34, R35 ;  /* 0x0000002222237223 */ /* 0x000fe40000000023 */
[----:B------:R-:W-:Y:S02]  /*7eb0*/  @!P1 FMUL R37, R37, 16777216 ;  /* 0x4b80000025259820 */ /* 0x000fe40000400000 */
[----:B------:R-:W-:Y:S01]  /*7ec0*/  FADD R36, R35, 0.0012499999720603227615 ;  /* 0x3aa3d70a23247421 */ /* 0x000fe20000000000 */
[-C--:B------:R-:W-:Y:S01]  /*7ed0*/  FFMA R35, R20, R23.reuse, R31 ;  /* 0x0000001714237223 */ /* 0x080fe2000000001f */
[----:B------:R-:W0:Y:S01]  /*7ee0*/  MUFU.RSQ R32, R37 ;  /* 0x0000002500207308 */ /* 0x000e220000001400 */
[----:B------:R-:W-:Y:S02]  /*7ef0*/  FFMA R20, R21, R23, R30 ;  /* 0x0000001715147223 */ /* 0x000fe4000000001e */
[----:B------:R-:W-:-:S13]  /*7f00*/  FSETP.GEU.AND P2, PT, |R36|, 1.175494350822287508e-38, PT ;  /* 0x008000002400780b */ /* 0x000fda0003f4e200 */
[----:B------:R-:W-:Y:S01]  /*7f10*/  @!P2 FMUL R36, R36, 16777216 ;  /* 0x4b8000002424a820 */ /* 0x000fe20000400000 */
[----:B-1----:R-:W-:Y:S01]  /*7f20*/  FADD R18, -R9, R13 ;  /* 0x0000000d09127221 */ /* 0x002fe20000000100 */
[----:B------:R-:W-:Y:S01]  /*7f30*/  FADD R30, -R8, R12 ;  /* 0x0000000c081e7221 */ /* 0x000fe20000000100 */
[----:B0-----:R-:W-:Y:S01]  /*7f40*/  @!P1 FMUL R32, R32, 4096 ;  /* 0x4580000020209820 */ /* 0x001fe20000400000 */
[----:B------:R-:W-:Y:S01]  /*7f50*/  FADD R31, -R10, R14 ;  /* 0x0000000e0a1f7221 */ /* 0x000fe20000000100 */
[----:B------:R-:W-:Y:S01]  /*7f60*/  FMUL R21, R18, R18 ;  /* 0x0000001212157220 */ /* 0x000fe20000400000 */
[----:B------:R-:W0:Y:S01]  /*7f70*/  MUFU.RSQ R36, R36 ;  /* 0x0000002400247308 */ /* 0x000e220000001400 */
[----:B------:R-:W-:Y:S02]  /*7f80*/  FMUL R13, R32, R32 ;  /* 0x00000020200d7220 */ /* 0x000fe40000400000 */
[----:B------:R-:W-:Y:S02]  /*7f90*/  FFMA R12, R30, R30, R21 ;  /* 0x0000001e1e0c7223 */ /* 0x000fe40000000015 */
[----:B------:R-:W-:-:S02]  /*7fa0*/  FMUL R32, R32, R13 ;  /* 0x0000000d20207220 */ /* 0x000fc40000400000 */
[----:B------:R-:W-:Y:S02]  /*7fb0*/  FFMA R14, R31, R31, R12 ;  /* 0x0000001f1f0e7223 */ /* 0x000fe4000000000c */
[----:B------:R-:W-:Y:S02]  /*7fc0*/  FMUL R7, R7, R32 ;  /* 0x0000002007077220 */ /* 0x000fe40000400000 */
[----:B------:R-:W-:Y:S02]  /*7fd0*/  FADD R14, R14, 0.0012499999720603227615 ;  /* 0x3aa3d70a0e0e7421 */ /* 0x000fe40000000000 */
[-C--:B------:R-:W-:Y:S01]  /*7fe0*/  FFMA R35, R4, R7.reuse, R35 ;  /* 0x0000000704237223 */ /* 0x080fe20000000023 */
[-C--:B------:R-:W-:Y:S01]  /*7ff0*/  FFMA R12, R5, R7.reuse, R20 ;  /* 0x00000007050c7223 */ /* 0x080fe20000000014 */
[----:B------:R-:W-:Y:S01]  /*8000*/  FFMA R37, R6, R7, R33 ;  /* 0x0000000706257223 */ /* 0x000fe20000000021 */
[----:B------:R-:W-:Y:S01]  /*8010*/  FSETP.GEU.AND P1, PT, |R14|, 1.175494350822287508e-38, PT ;  /* 0x008000000e00780b */ /* 0x000fe20003f2e200 */
[----:B------:R-:W1:Y:S01]  /*8020*/  LDS.128 R4, [UR5+0x300] ;  /* 0x00030005ff047984 */ /* 0x000e620008000c00 */
[----:B0-----:R-:W-:-:S03]  /*8030*/  @!P2 FMUL R36, R36, 4096 ;  /* 0x458000002424a820 */ /* 0x001fc60000400000 */
[----:B------:R-:W0:Y:S01]  /*8040*/  LDS.128 R20, [UR5+0x310] ;  /* 0x00031005ff147984 */ /* 0x000e220008000c00 */
[----:B------:R-:W-:-:S04]  /*8050*/  FMUL R13, R36, R36 ;  /* 0x00000024240d7220 */ /* 0x000fc80000400000 */
[----:B------:R-:W-:-:S03]  /*8060*/  FMUL R36, R36, R13 ;  /* 0x0000000d24247220 */ /* 0x000fc60000400000 */
[----:B------:R-:W-:Y:S01]  /*8070*/  @!P1 FMUL R14, R14, 16777216 ;  /* 0x4b8000000e0e9820 */ /* 0x000fe20000400000 */
[----:B------:R-:W-:-:S03]  /*8080*/  FMUL R19, R19, R36 ;  /* 0x0000002413137220 */ /* 0x000fc60000400000 */
[----:B------:R-:W2:Y:S01]  /*8090*/  MUFU.RSQ R13, R14 ;  /* 0x0000000e000d7308 */ /* 0x000ea20000001400 */
[-C--:B------:R-:W-:Y:S01]  /*80a0*/  FFMA R33, R17, R19.reuse, R12 ;  /* 0x0000001311217223 */ /* 0x080fe2000000000c */
[-C--:B------:R-:W-:Y:S01]  /*80b0*/  FFMA R35, R16, R19.reuse, R35 ;  /* 0x0000001310237223 */ /* 0x080fe20000000023 */
[----:B------:R-:W-:Y:S01]  /*80c0*/  FFMA R34, R34, R19, R37 ;  /* 0x0000001322227223 */ /* 0x000fe20000000025 */
[----:B--2---:R-:W-:-:S04]  /*80d0*/  @!P1 FMUL R13, R13, 4096 ;  /* 0x458000000d0d9820 */ /* 0x004fc80000400000 */
[----:B------:R-:W-:Y:S01]  /*80e0*/  FMUL R12, R13, R13 ;  /* 0x0000000d0d0c7220 */ /* 0x000fe20000400000 */
[----:B-1----:R-:W-:-:S03]  /*80f0*/  FADD R16, -R9, R5 ;  /* 0x0000000509107221 */ /* 0x002fc60000000100 */
[----:B------:R-:W-:Y:S01]  /*8100*/  FMUL R12, R13, R12 ;  /* 0x0000000c0d0c7220 */ /* 0x000fe20000400000 */
[----:B------:R-:W-:Y:S01]  /*8110*/  FADD R17, -R8, R4 ;  /* 0x0000000408117221 */ /* 0x000fe20000000100 */
[----:B------:R-:W-:Y:S01]  /*8120*/  FADD R19, -R10, R6 ;  /* 0x000000060a137221 */ /* 0x000fe20000000100 */
[----:B0-----:R-:W-:Y:S01]  /*8130*/  FADD R21, -R9, R21 ;  /* 0x0000001509157221 */ /* 0x001fe20000000100 */
[----:B------:R-:W-:Y:S01]  /*8140*/  FMUL R4, R16, R16 ;  /* 0x0000001010047220 */ /* 0x000fe20000400000 */
[----:B------:R-:W-:Y:S01]  /*8150*/  FMUL R5, R15, R12 ;  /* 0x0000000c0f057220 */ /* 0x000fe20000400000 */
[----:B------:R-:W-:Y:S01]  /*8160*/  FADD R20, -R8, R20 ;  /* 0x0000001408147221 */ /* 0x000fe20000000100 */
[----:B------:R-:W0:Y:S01]  /*8170*/  LDS.128 R12, [UR5+0x320] ;  /* 0x00032005ff0c7984 */ /* 0x000e220008000c00 */
[----:B------:R-:W-:Y:S01]  /*8180*/  FMUL R37, R21, R21 ;  /* 0x0000001515257220 */ /* 0x000fe20000400000 */
[----:B------:R-:W-:Y:S01]  /*8190*/  FFMA R4, R17, R17, R4 ;  /* 0x0000001111047223 */ /* 0x000fe20000000004 */
[----:B------:R-:W-:Y:S01]  /*81a0*/  FADD R22, -R10, R22 ;  /* 0x000000160a167221 */ /* 0x000fe20000000100 */
[----:B------:R-:W-:Y:S01]  /*81b0*/  FFMA R34, R31, R5, R34 ;  /* 0x000000051f227223 */ /* 0x000fe20000000022 */
[----:B------:R-:W-:Y:S01]  /*81c0*/  FFMA R6, R20, R20, R37 ;  /* 0x0000001414067223 */ /* 0x000fe20000000025 */
[----:B------:R-:W-:Y:S01]  /*81d0*/  FFMA R4, R19, R19, R4 ;  /* 0x0000001313047223 */ /* 0x000fe20000000004 */
[-C--:B------:R-:W-:Y:S01]  /*81e0*/  FFMA R36, R30, R5.reuse, R35 ;  /* 0x000000051e247223 */ /* 0x080fe20000000023 */
[----:B------:R-:W-:Y:S01]  /*81f0*/  FFMA R33, R18, R5, R33 ;  /* 0x0000000512217223 */ /* 0x000fe20000000021 */
[----:B------:R-:W-:Y:S01]  /*8200*/  FFMA R6, R22, R22, R6 ;  /* 0x0000001616067223 */ /* 0x000fe20000000006 */
[----:B------:R-:W-:-:S03]  /*8210*/  FADD R37, R4, 0.0012499999720603227615 ;  /* 0x3aa3d70a04257421 */ /* 0x000fc60000000000 */
[----:B------:R-:W-:Y:S02]  /*8220*/  FADD R6, R6, 0.0012499999720603227615 ;  /* 0x3aa3d70a06067421 */ /* 0x000fe40000000000 */
        /* <DEDUP_REMOVED lines=9> */
[----:B------:R-:W-:-:S04]  /*82c0*/  FMUL R12, R32, R32 ;  /* 0x00000020200c7220 */ /* 0x000fc80000400000 */
[----:B------:R-:W-:Y:S01]  /*82d0*/  FFMA R13, R31, R31, R12 ;  /* 0x0000001f1f0d7223 */ /* 0x000fe2000000000c */
[----:B-1----:R-:W-:-:S03]  /*82e0*/  @!P1 FMUL R4, R4, 4096 ;  /* 0x4580000004049820 */ /* 0x002fc60000400000 */
[----:B------:R-:W-:Y:S01]  /*82f0*/  FFMA R13, R30, R30, R13 ;  /* 0x0000001e1e0d7223 */ /* 0x000fe2000000000d */
[----:B------:R-:W-:Y:S01]  /*8300*/  FMUL R5, R4, R4 ;  /* 0x0000000404057220 */ /* 0x000fe20000400000 */
[----:B--2---:R-:W-:Y:S02]  /*8310*/  @!P2 FMUL R6, R6, 4096 ;  /* 0x458000000606a820 */ /* 0x004fe40000400000 */
[----:B------:R-:W-:Y:S01]  /*8320*/  FADD R14, R13, 0.0012499999720603227615 ;  /* 0x3aa3d70a0d0e7421 */ /* 0x000fe20000000000 */
[----:B------:R-:W-:Y:S01]  /*8330*/  FMUL R4, R4, R5 ;  /* 0x0000000504047220 */ /* 0x000fe20000400000 */
[----:B------:R-:W-:-:S03]  /*8340*/  FMUL R5, R6, R6 ;  /* 0x0000000606057220 */ /* 0x000fc60000400000 */
[----:B------:R-:W-:Y:S01]  /*8350*/  FSETP.GEU.AND P1, PT, |R14|, 1.175494350822287508e-38, PT ;  /* 0x008000000e00780b */ /* 0x000fe20003f2e200 */
[----:B------:R-:W-:Y:S01]  /*8360*/  FMUL R13, R7, R4 ;  /* 0x00000004070d7220 */ /* 0x000fe20000400000 */
[----:B------:R-:W-:Y:S02]  /*8370*/  FMUL R18, R6, R5 ;  /* 0x0000000506127220 */ /* 0x000fe40000400000 */
[----:B------:R-:W0:Y:S01]  /*8380*/  LDS.128 R4, [UR5+0x330] ;  /* 0x00033005ff047984 */ /* 0x000e220008000c00 */
[-C--:B------:R-:W-:Y:S01]  /*8390*/  FFMA R16, R16, R13.reuse, R33 ;  /* 0x0000000d10107223 */ /* 0x080fe20000000021 */
[-C--:B------:R-:W-:Y:S01]  /*83a0*/  FFMA R17, R17, R13.reuse, R36 ;  /* 0x0000000d11117223 */ /* 0x080fe20000000024 */
[----:B------:R-:W-:Y:S01]  /*83b0*/  FFMA R33, R19, R13, R34 ;  /* 0x0000000d13217223 */ /* 0x000fe20000000022 */
[----:B------:R-:W-:-:S04]  /*83c0*/  FMUL R18, R23, R18 ;  /* 0x0000001217127220 */ /* 0x000fc80000400000 */
[-C--:B------:R-:W-:Y:S01]  /*83d0*/  FFMA R34, R20, R18.reuse, R17 ;  /* 0x0000001214227223 */ /* 0x080fe20000000011 */
[----:B------:R-:W-:Y:S01]  /*83e0*/  @!P1 FMUL R14, R14, 16777216 ;  /* 0x4b8000000e0e9820 */ /* 0x000fe20000400000 */
[-C--:B------:R-:W-:Y:S01]  /*83f0*/  FFMA R35, R21, R18.reuse, R16 ;  /* 0x0000001215237223 */ /* 0x080fe20000000010 */
[----:B------:R-:W-:Y:S02]  /*8400*/  FFMA R33, R22, R18, R33 ;  /* 0x0000001216217223 */ /* 0x000fe40000000021 */
[----:B------:R-:W1:Y:S01]  /*8410*/  MUFU.RSQ R12, R14 ;  /* 0x0000000e000c7308 */ /* 0x000e620000001400 */
[----:B------:R-:W2:Y:S04]  /*8420*/  LDS.128 R20, [UR5+0x340] ;  /* 0x00034005ff147984 */ /* 0x000ea80008000c00 */
[----:B------:R-:W3:Y:S01]  /*8430*/  LDS.128 R16, [UR5+0x350] ;  /* 0x00035005ff107984 */ /* 0x000ee20008000c00 */
[----:B-1----:R-:W-:-:S04]  /*8440*/  @!P1 FMUL R12, R12, 4096 ;  /* 0x458000000c0c9820 */ /* 0x002fc80000400000 */
[----:B------:R-:W-:-:S04]  /*8450*/  FMUL R13, R12, R12 ;  /* 0x0000000c0c0d7220 */ /* 0x000fc80000400000 */
[----:B------:R-:W-:Y:S01]  /*8460*/  FMUL R36, R12, R13 ;  /* 0x0000000d0c247220 */ /* 0x000fe20000400000 */
[----:B0-----:R-:W-:Y:S01]  /*8470*/  FADD R13, -R9, R5 ;  /* 0x00000005090d7221 */ /* 0x001fe20000000100 */
[----:B------:R-:W-:Y:S01]  /*8480*/  FADD R12, -R8, R4 ;  /* 0x00000004080c7221 */ /* 0x000fe20000000100 */
[----:B------:R-:W-:Y:S01]  /*8490*/  FADD R14, -R10, R6 ;  /* 0x000000060a0e7221 */ /* 0x000fe20000000100 */
[----:B------:R-:W-:Y:S01]  /*84a0*/  FMUL R36, R15, R36 ;  /* 0x000000240f247220 */ /* 0x000fe20000400000 */
[----:B------:R-:W-:-:S03]  /*84b0*/  FMUL R5, R13, R13 ;  /* 0x0000000d0d057220 */ /* 0x000fc60000400000 */
[----:B------:R-:W-:Y:S01]  /*84c0*/  FFMA R33, R30, R36, R33 ;  /* 0x000000241e217223 */ /* 0x000fe20000000021 */
[----:B------:R-:W-:Y:S01]  /*84d0*/  FFMA R5, R12, R12, R5 ;  /* 0x0000000c0c057223 */ /* 0x000fe20000000005 */
[-C--:B------:R-:W-:Y:S01]  /*84e0*/  FFMA R15, R31, R36.reuse, R34 ;  /* 0x000000241f0f7223 */ /* 0x080fe20000000022 */
[----:B------:R-:W-:Y:S02]  /*84f0*/  FFMA R32, R32, R36, R35 ;  /* 0x0000002420207223 */ /* 0x000fe40000000023 */
[----:B------:R-:W-:Y:S01]  /*8500*/  FFMA R5, R14, R14, R5 ;  /* 0x0000000e0e057223 */ /* 0x000fe20000000005 */
[----:B--2---:R-:W-:Y:S01]  /*8510*/  FADD R21, -R9, R21 ;  /* 0x0000001509157221 */ /* 0x004fe20000000100 */
[----:B------:R-:W-:Y:S02]  /*8520*/  FADD R20, -R8, R20 ;  /* 0x0000001408147221 */ /* 0x000fe40000000100 */
[----:B------:R-:W-:Y:S01]  /*8530*/  FADD R4, R5, 0.0012499999720603227615 ;  /* 0x3aa3d70a05047421 */ /* 0x000fe20000000000 */
[----:B------:R-:W-:Y:S01]  /*8540*/  FADD R22, -R10, R22 ;  /* 0x000000160a167221 */ /* 0x000fe20000000100 */
[----:B------:R-:W-:Y:S01]  /*8550*/  FMUL R5, R21, R21 ;  /* 0x0000001515057220 */ /* 0x000fe20000400000 */
[----:B---3--:R-:W-:Y:S01]  /*8560*/  FADD R30, -R9, R17 ;  /* 0x00000011091e7221 */ /* 0x008fe20000000100 */
[----:B------:R-:W-:Y:S01]  /*8570*/  FADD R16, -R8, R16 ;  /* 0x0000001008107221 */ /* 0x000fe20000000100 */
[----:B------:R-:W-:Y:S01]  /*8580*/  FSETP.GEU.AND P1, PT, |R4|, 1.175494350822287508e-38, PT ;  /* 0x008000000400780b */ /* 0x000fe20003f2e200 */
[----:B------:R-:W-:Y:S01]  /*8590*/  FFMA R5, R20, R20, R5 ;  /* 0x0000001414057223 */ /* 0x000fe20000000005 */
[----:B------:R-:W-:Y:S01]  /*85a0*/  FMUL R17, R30, R30 ;  /* 0x0000001e1e117220 */ /* 0x000fe20000400000 */
[----:B------:R-:W-:-:S02]  /*85b0*/  FADD R31, -R10, R18 ;  /* 0x000000120a1f7221 */ /* 0x000fc40000000100 */
[----:B------:R-:W-:Y:S01]  /*85c0*/  FFMA R5, R22, R22, R5 ;  /* 0x0000001616057223 */ /* 0x000fe20000000005 */
[----:B------:R-:W-:-:S03]  /*85d0*/  FFMA R6, R16, R16, R17 ;  /* 0x0000001010067223 */ /* 0x000fc60000000011 */
[----:B------:R-:W-:Y:S01]  /*85e0*/  FADD R37, R5, 0.0012499999720603227615 ;  /* 0x3aa3d70a05257421 */ /* 0x000fe20000000000 */
[----:B------:R-:W-:-:S03]  /*85f0*/  FFMA R6, R31, R31, R6 ;  /* 0x0000001f1f067223 */ /* 0x000fc60000000006 */
[----:B------:R-:W-:Y:S01]  /*8600*/  @!P1 FMUL R4, R4, 16777216 ;  /* 0x4b80000004049820 */ /* 0x000fe20000400000 */
[----:B------:R-:W-:-:S05]  /*8610*/  FADD R36, R6, 0.0012499999720603227615 ;  /* 0x3aa3d70a06247421 */ /* 0x000fca0000000000 */
[----:B------:R-:W0:Y:S01]  /*8620*/  MUFU.RSQ R4, R4 ;  /* 0x0000000400047308 */ /* 0x000e220000001400 */
[----:B------:R-:W-:-:S13]  /*8630*/  FSETP.GEU.AND P2, PT, |R36|, 1.175494350822287508e-38, PT ;  /* 0x008000002400780b */ /* 0x000fda0003f4e200 */
[----:B------:R-:W-:Y:S01]  /*8640*/  @!P2 FMUL R36, R36, 16777216 ;  /* 0x4b8000002424a820 */ /* 0x000fe20000400000 */
[----:B0-----:R-:W-:Y:S01]  /*8650*/  @!P1 FMUL R4, R4, 4096 ;  /* 0x4580000004049820 */ /* 0x001fe20000400000 */
[----:B------:R-:W-:Y:S02]  /*8660*/  FSETP.GEU.AND P1, PT, |R37|, 1.175494350822287508e-38, PT ;  /* 0x008000002500780b */ /* 0x000fe40003f2e200 */
[----:B------:R-:W0:Y:S01]  /*8670*/  MUFU.RSQ R34, R36 ;  /* 0x0000002400227308 */ /* 0x000e220000001400 */
[----:B------:R-:W-:-:S04]  /*8680*/  FMUL R5, R4, R4 ;  /* 0x0000000404057220 */ /* 0x000fc80000400000 */
[----:B------:R-:W-:-:S04]  /*8690*/  FMUL R4, R4, R5 ;  /* 0x0000000504047220 */ /* 0x000fc80000400000 */
[----:B------:R-:W-:Y:S02]  /*86a0*/  FMUL R35, R7, R4 ;  /* 0x0000000407237220 */ /* 0x000fe40000400000 */
[----:B------:R-:W1:Y:S01]  /*86b0*/  LDS.128 R4, [UR5+0x360] ;  /* 0x00036005ff047984 */ /* 0x000e620008000c00 */
[----:B------:R-:W-:Y:S01]  /*86c0*/  @!P1 FMUL R37, R37, 16777216 ;  /* 0x4b80000025259820 */ /* 0x000fe20000400000 */
[-C--:B------:R-:W-:Y:S01]  /*86d0*/  FFMA R32, R13, R35.reuse, R32 ;  /* 0x000000230d207223 */ /* 0x080fe20000000020 */
[-C--:B------:R-:W-:Y:S01]  /*86e0*/  FFMA R17, R12, R35.reuse, R15 ;  /* 0x000000230c117223 */ /* 0x080fe2000000000f */
[----:B------:R-:W-:Y:S01]  /*86f0*/  FFMA R33, R14, R35, R33 ;  /* 0x000000230e217223 */ /* 0x000fe20000000021 */
[----:B------:R-:W2:Y:S01]  /*8700*/  MUFU.RSQ R18, R37 ;  /* 0x0000002500127308 */ /* 0x000ea20000001400 */
[----:B0-----:R-:W-:Y:S01]  /*8710*/  @!P2 FMUL R34, R34, 4096 ;  /* 0x458000002222a820 */ /* 0x001fe20000400000 */
[----:B--2---:R-:W-:-:S04]  /*8720*/  @!P1 FMUL R18, R18, 4096 ;  /* 0x4580000012129820 */ /* 0x004fc80000400000 */
[----:B------:R-:W-:-:S04]  /*8730*/  FMUL R13, R18, R18 ;  /* 0x00000012120d7220 */ /* 0x000fc80000400000 */
[----:B------:R-:W-:Y:S01]  /*8740*/  FMUL R18, R18, R13 ;  /* 0x0000000d12127220 */ /* 0x000fe20000400000 */
[----:B------:R-:W-:-:S03]  /*8750*/  FMUL R13, R34, R34 ;  /* 0x00000022220d7220 */ /* 0x000fc60000400000 */
[----:B------:R-:W-:Y:S01]  /*8760*/  FMUL R18, R23, R18 ;  /* 0x0000001217127220 */ /* 0x000fe20000400000 */
[----:B------:R-:W-:Y:S02]  /*8770*/  FMUL R23, R34, R13 ;  /* 0x0000000d22177220 */ /* 0x000fe40000400000 */
[----:B------:R-:W0:Y:S01]  /*8780*/  LDS.128 R12, [UR5+0x370] ;  /* 0x00037005ff0c7984 */ /* 0x000e220008000c00 */
[-C--:B------:R-:W-:Y:S01]  /*8790*/  FFMA R17, R20, R18.reuse, R17 ;  /* 0x0000001214117223 */ /* 0x080fe20000000011 */
[----:B------:R-:W-:Y:S01]  /*87a0*/  FMUL R23, R19, R23 ;  /* 0x0000001713177220 */ /* 0x000fe20000400000 */
[----:B-1----:R-:W-:Y:S01]  /*87b0*/  FADD R5, -R9, R5 ;  /* 0x0000000509057221 */ /* 0x002fe20000000100 */
[----:B------:R-:W-:Y:S01]  /*87c0*/  FADD R4, -R8, R4 ;  /* 0x0000000408047221 */ /* 0x000fe20000000100 */
[----:B------:R-:W-:Y:S01]  /*87d0*/  FADD R6, -R10, R6 ;  /* 0x000000060a067221 */ /* 0x000fe20000000100 */
[-C--:B------:R-:W-:Y:S01]  /*87e0*/  FFMA R22, R22, R18.reuse, R33 ;  /* 0x0000001216167223 */ /* 0x080fe20000000021 */
[----:B------:R-:W-:Y:S01]  /*87f0*/  FMUL R35, R5, R5 ;  /* 0x0000000505237220 */ /* 0x000fe20000400000 */
[----:B------:R-:W-:Y:S01]  /*8800*/  FFMA R21, R21, R18, R32 ;  /* 0x0000001215157223 */ /* 0x000fe20000000020 */
[-C--:B------:R-:W-:Y:S01]  /*8810*/  FFMA R33, R16, R23.reuse, R17 ;  /* 0x0000001710217223 */ /* 0x080fe20000000011 */
[-C--:B------:R-:W-:Y:S01]  /*8820*/  FFMA R31, R31, R23.reuse, R22 ;  /* 0x000000171f1f7223 */ /* 0x080fe20000000016 */
[----:B------:R-:W-:Y:S01]  /*8830*/  FFMA R35, R4, R4, R35 ;  /* 0x0000000404237223 */ /* 0x000fe20000000023 */
[----:B------:R-:W1:Y:S01]  /*8840*/  LDS.128 R16, [UR5+0x380] ;  /* 0x00038005ff107984 */ /* 0x000e620008000c00 */
[----:B------:R-:W-:-:S02]  /*8850*/  FFMA R30, R30, R23, R21 ;  /* 0x000000171e1e7223 */ /* 0x000fc40000000015 */
[----:B------:R-:W-:-:S04]  /*8860*/  FFMA R35, R6, R6, R35 ;  /* 0x0000000606237223 */ /* 0x000fc80000000023 */
[----:B------:R-:W-:-:S05]  /*8870*/  FADD R34, R35, 0.0012499999720603227615 ;  /* 0x3aa3d70a23227421 */ /* 0x000fca0000000000 */
[----:B------:R-:W-:-:S13]  /*8880*/  FSETP.GEU.AND P1, PT, |R34|, 1.175494350822287508e-38, PT ;  /* 0x008000002200780b */ /* 0x000fda0003f2e200 */
[----:B------:R-:W-:Y:S01]  /*8890*/  @!P1 FMUL R34, R34, 16777216 ;  /* 0x4b80000022229820 */ /* 0x000fe20000400000 */
[----:B0-----:R-:W-:-:S03]  /*88a0*/  FADD R13, -R9, R13 ;  /* 0x0000000d090d7221 */ /* 0x001fc60000000100 */
[----:B------:R-:W0:Y:S01]  /*88b0*/  MUFU.RSQ R20, R34 ;  /* 0x0000002200147308 */ /* 0x000e220000001400 */
[----:B------:R-:W-:Y:S01]  /*88c0*/  FADD R12, -R8, R12 ;  /* 0x0000000c080c7221 */ /* 0x000fe20000000100 */
[----:B------:R-:W-:Y:S01]  /*88d0*/  FADD R14, -R10, R14 ;  /* 0x0000000e0a0e7221 */ /* 0x000fe20000000100 */
[----:B------:R-:W-:-:S04]  /*88e0*/  FMUL R21, R13, R13 ;  /* 0x0000000d0d157220 */ /* 0x000fc80000400000 */
[----:B------:R-:W-:-:S04]  /*88f0*/  FFMA R21, R12, R12, R21 ;  /* 0x0000000c0c157223 */ /* 0x000fc80000000015 */
[----:B------:R-:W-:Y:S01]  /*8900*/  FFMA R21, R14, R14, R21 ;  /* 0x0000000e0e157223 */ /* 0x000fe20000000015 */
[----:B-1----:R-:W-:Y:S01]  /*8910*/  FADD R17, -R9, R17 ;  /* 0x0000001109117221 */ /* 0x002fe20000000100 */
[----:B------:R-:W-:Y:S01]  /*8920*/  FADD R16, -R8, R16 ;  /* 0x0000001008107221 */ /* 0x000fe20000000100 */
[----:B------:R-:W-:Y:S01]  /*8930*/  FADD R18, -R10, R18 ;  /* 0x000000120a127221 */ /* 0x000fe20000000100 */
[----:B------:R-:W-:Y:S01]  /*8940*/  FADD R35, R21, 0.0012499999720603227615 ;  /* 0x3aa3d70a15237421 */ /* 0x000fe20000000000 */
[----:B------:R-:W-:Y:S01]  /*8950*/  FMUL R37, R17, R17 ;  /* 0x0000001111257220 */ /* 0x000fe20000400000 */
[----:B0-----:R-:W-:-:S03]  /*8960*/  @!P1 FMUL R20, R20, 4096 ;  /* 0x4580000014149820 */ /* 0x001fc60000400000 */
[----:B------:R-:W-:Y:S01]  /*8970*/  FSETP.GEU.AND P1, PT, |R35|, 1.175494350822287508e-38, PT ;  /* 0x008000002300780b */ /* 0x000fe20003f2e200 */
[----:B------:R-:W-:Y:S01]  /*8980*/  FMUL R21, R20, R20 ;  /* 0x0000001414157220 */ /* 0x000fe20000400000 */
[----:B------:R-:W-:-:S03]  /*8990*/  FFMA R37, R16, R16, R37 ;  /* 0x0000001010257223 */ /* 0x000fc60000000025 */
[----:B------:R-:W-:Y:S01]  /*89a0*/  FMUL R32, R20, R21 ;  /* 0x0000001514207220 */ /* 0x000fe20000400000 */
[----:B------:R-:W-:Y:S01]  /*89b0*/  FFMA R37, R18, R18, R37 ;  /* 0x0000001212257223 */ /* 0x000fe20000000025 */
[----:B------:R-:W0:Y:S02]  /*89c0*/  LDS.128 R20, [UR5+0x390] ;  /* 0x00039005ff147984 */ /* 0x000e240008000c00 */
[----:B------:R-:W-:Y:S01]  /*89d0*/  FMUL R7, R7, R32 ;  /* 0x0000002007077220 */ /* 0x000fe20000400000 */
[----:B------:R-:W-:-:S03]  /*89e0*/  FADD R32, R37, 0.0012499999720603227615 ;  /* 0x3aa3d70a25207421 */ /* 0x000fc60000000000 */
[----:B------:R-:W-:Y:S01]  /*89f0*/  @!P1 FMUL R35, R35, 16777216 ;  /* 0x4b80000023239820 */ /* 0x000fe20000400000 */
[-C--:B------:R-:W-:Y:S01]  /*8a00*/  FFMA R33, R4, R7.reuse, R33 ;  /* 0x0000000704217223 */ /* 0x080fe20000000021 */
[C---:B------:R-:W-:Y:S01]  /*8a10*/  FSETP.GEU.AND P2, PT, |R32|.reuse, 1.175494350822287508e-38, PT ;  /* 0x008000002000780b */ /* 0x040fe20003f4e200 */
[----:B------:R-:W-:Y:S01]  /*8a20*/  FFMA R30, R5, R7, R30 ;  /* 0x00000007051e7223 */ /* 0x000fe2000000001e */
[----:B------:R-:W1:Y:S11]  /*8a30*/  MUFU.RSQ R34, R35 ;  /* 0x0000002300227308 */ /* 0x000e760000001400 */
[----:B------:R-:W-:Y:S01]  /*8a40*/  @!P2 FMUL R32, R32, 16777216 ;  /* 0x4b8000002020a820 */ /* 0x000fe20000400000 */
[----:B-1----:R-:W-:-:S04]  /*8a50*/  @!P1 FMUL R34, R34, 4096 ;  /* 0x4580000022229820 */ /* 0x002fc80000400000 */
[----:B------:R-:W-:-:S04]  /*8a60*/  FMUL R37, R34, R34 ;  /* 0x0000002222257220 */ /* 0x000fc80000400000 */
[----:B------:R-:W-:Y:S02]  /*8a70*/  FMUL R4, R34, R37 ;  /* 0x0000002522047220 */ /* 0x000fe40000400000 */
[----:B------:R-:W1:Y:S02]  /*8a80*/  MUFU.RSQ R34, R32 ;  /* 0x0000002000227308 */ /* 0x000e640000001400 */
[----:B------:R-:W-:Y:S01]  /*8a90*/  FMUL R15, R15, R4 ;  /* 0x000000040f0f7220 */ /* 0x000fe20000400000 */
[----:B0-----:R-:W-:Y:S01]  /*8aa0*/  FADD R21, -R9, R21 ;  /* 0x0000001509157221 */ /* 0x001fe20000000100 */
[----:B------:R-:W-:Y:S01]  /*8ab0*/  FADD R20, -R8, R20 ;  /* 0x0000001408147221 */ /* 0x000fe20000000100 */
[----:B------:R-:W-:Y:S01]  /*8ac0*/  FADD R22, -R10, R22 ;  /* 0x000000160a167221 */ /* 0x000fe20000000100 */
[----:B------:R-:W-:Y:S01]  /*8ad0*/  FFMA R30, R13, R15, R30 ;  /* 0x0000000f0d1e7223 */ /* 0x000fe2000000001e */
[----:B------:R-:W-:-:S04]  /*8ae0*/  FMUL R35, R21, R21 ;  /* 0x0000001515237220 */ /* 0x000fc80000400000 */
[----:B------:R-:W-:-:S04]  /*8af0*/  FFMA R35, R20, R20, R35 ;  /* 0x0000001414237223 */ /* 0x000fc80000000023 */
[----:B------:R-:W-:Y:S01]  /*8b00*/  FFMA R35, R22, R22, R35 ;  /* 0x0000001616237223 */ /* 0x000fe20000000023 */
[----:B-1----:R-:W-:-:S03]  /*8b10*/  @!P2 FMUL R34, R34, 4096 ;  /* 0x458000002222a820 */ /* 0x002fc60000400000 */
[----:B------:R-:W-:Y:S01]  /*8b20*/  FADD R37, R35, 0.0012499999720603227615 ;  /* 0x3aa3d70a23257421 */ /* 0x000fe20000000000 */
[----:B------:R-:W-:Y:S01]  /*8b30*/  FFMA R35, R6, R7, R31 ;  /* 0x0000000706237223 */ /* 0x000fe2000000001f */
[----:B------:R-:W-:Y:S01]  /*8b40*/  FMUL R13, R34, R34 ;  /* 0x00000022220d7220 */ /* 0x000fe20000400000 */
[----:B------:R-:W0:Y:S01]  /*8b50*/  LDS.128 R4, [UR5+0x3a0] ;  /* 0x0003a005ff047984 */ /* 0x000e220008000c00 */
[-C--:B------:R-:W-:Y:S01]  /*8b60*/  FFMA R31, R12, R15.reuse, R33 ;  /* 0x0000000f0c1f7223 */ /* 0x080fe20000000021 */
[----:B------:R-:W-:Y:S01]  /*8b70*/  FSETP.GEU.AND P1, PT, |R37|, 1.175494350822287508e-38, PT ;  /* 0x008000002500780b */ /* 0x000fe20003f2e200 */
[----:B------:R-:W-:Y:S01]  /*8b80*/  FFMA R35, R14, R15, R35 ;  /* 0x0000000f0e237223 */ /* 0x000fe20000000023 */
[----:B------:R-:W-:Y:S02]  /*8b90*/  FMUL R34, R34, R13 ;  /* 0x0000000d22227220 */ /* 0x000fe40000400000 */
[----:B------:R-:W1:Y:S02]  /*8ba0*/  LDS.128 R12, [UR5+0x3b0] ;  /* 0x0003b005ff0c7984 */ /* 0x000e640008000c00 */
[----:B------:R-:W-:-:S04]  /*8bb0*/  FMUL R19, R19, R34 ;  /* 0x0000002213137220 */ /* 0x000fc80000400000 */
[-C--:B------:R-:W-:Y:S01]  /*8bc0*/  FFMA R31, R16, R19.reuse, R31 ;  /* 0x00000013101f7223 */ /* 0x080fe2000000001f */
[----:B------:R-:W-:Y:S02]  /*8bd0*/  FFMA R35, R18, R19, R35 ;  /* 0x0000001312237223 */ /* 0x000fe40000000023 */
[----:B------:R-:W-:-:S04]  /*8be0*/  @!P1 FMUL R37, R37, 16777216 ;  /* 0x4b80000025259820 */ /* 0x000fc80000400000 */
[----:B------:R-:W2:Y:S02]  /*8bf0*/  MUFU.RSQ R32, R37 ;  /* 0x0000002500207308 */ /* 0x000ea40000001400 */
[----:B--2---:R-:W-:-:S04]  /*8c00*/  @!P1 FMUL R32, R32, 4096 ;  /* 0x4580000020209820 */ /* 0x004fc80000400000 */
[----:B------:R-:W-:Y:S01]  /*8c10*/  FMUL R33, R32, R32 ;  /* 0x0000002020217220 */ /* 0x000fe20000400000 */
[----:B0-----:R-:W-:Y:S01]  /*8c20*/  FADD R5, -R9, R5 ;  /* 0x0000000509057221 */ /* 0x001fe20000000100 */
[----:B------:R-:W-:Y:S01]  /*8c30*/  FADD R4, -R8, R4 ;  /* 0x0000000408047221 */ /* 0x000fe20000000100 */
[----:B------:R-:W-:Y:S01]  /*8c40*/  FADD R34, -R10, R6 ;  /* 0x000000060a227221 */ /* 0x000fe20000000100 */
[----:B------:R-:W-:Y:S01]  /*8c50*/  FMUL R36, R32, R33 ;  /* 0x0000002120247220 */ /* 0x000fe20000400000 */
[----:B------:R-:W-:Y:S01]  /*8c60*/  FFMA R32, R17, R19, R30 ;  /* 0x0000001311207223 */ /* 0x000fe2000000001e */
[----:B-1----:R-:W-:Y:S01]  /*8c70*/  FADD R30, -R8, R12 ;  /* 0x0000000c081e7221 */ /* 0x002fe20000000100 */
[----:B------:R-:W0:Y:S01]  /*8c80*/  LDS.128 R16, [UR5+0x3c0] ;  /* 0x0003c005ff107984 */ /* 0x000e220008000c00 */
[----:B------:R-:W-:Y:S01]  /*8c90*/  FMUL R36, R23, R36 ;  /* 0x0000002417247220 */ /* 0x000fe20000400000 */
[----:B------:R-:W-:-:S03]  /*8ca0*/  FMUL R23, R5, R5 ;  /* 0x0000000505177220 */ /* 0x000fc60000400000 */
[----:B------:R-:W-:Y:S01]  /*8cb0*/  FFMA R31, R20, R36, R31 ;  /* 0x00000024141f7223 */ /* 0x000fe2000000001f */
[----:B------:R-:W-:Y:S01]  /*8cc0*/  FFMA R33, R4, R4, R23 ;  /* 0x0000000404217223 */ /* 0x000fe20000000017 */
[----:B------:R-:W-:Y:S01]  /*8cd0*/  FADD R23, -R9, R13 ;  /* 0x0000000d09177221 */ /* 0x000fe20000000100 */
[----:B------:R-:W-:Y:S02]  /*8ce0*/  FFMA R35, R22, R36, R35 ;  /* 0x0000002416237223 */ /* 0x000fe40000000023 */
[----:B------:R-:W-:Y:S01]  /*8cf0*/  FFMA R33, R34, R34, R33 ;  /* 0x0000002222217223 */ /* 0x000fe20000000021 */
[----:B------:R-:W-:-:S03]  /*8d00*/  FMUL R13, R23, R23 ;  /* 0x00000017170d7220 */ /* 0x000fc60000400000 */
[----:B------:R-:W-:Y:S01]  /*8d10*/  FADD R6, R33, 0.0012499999720603227615 ;  /* 0x3aa3d70a21067421 */ /* 0x000fe20000000000 */
[----:B------:R-:W-:Y:S01]  /*8d20*/  FADD R33, -R10, R14 ;  /* 0x0000000e0a217221 */ /* 0x000fe20000000100 */
[----:B------:R-:W-:Y:S01]  /*8d30*/  FFMA R12, R30, R30, R13 ;  /* 0x0000001e1e0c7223 */ /* 0x000fe2000000000d */
[----:B------:R-:W-:Y:S02]  /*8d40*/  FFMA R14, R21, R36, R32 ;  /* 0x00000024150e7223 */ /* 0x000fe40000000020 */
[----:B------:R-:W-:Y:S01]  /*8d50*/  FSETP.GEU.AND P1, PT, |R6|, 1.175494350822287508e-38, PT ;  /* 0x008000000600780b */ /* 0x000fe20003f2e200 */
[----:B------:R-:W-:-:S04]  /*8d60*/  FFMA R12, R33, R33, R12 ;  /* 0x00000021210c7223 */ /* 0x000fc8000000000c */
[----:B------:R-:W-:-:S05]  /*8d70*/  FADD R12, R12, 0.0012499999720603227615 ;  /* 0x3aa3d70a0c0c7421 */ /* 0x000fca0000000000 */
[----:B------:R-:W-:-:S03]  /*8d80*/  FSETP.GEU.AND P2, PT, |R12|, 1.175494350822287508e-38, PT ;  /* 0x008000000c00780b */ /* 0x000fc60003f4e200 */
[----:B------:R-:W-:-:S06]  /*8d90*/  @!P1 FMUL R6, R6, 16777216 ;  /* 0x4b80000006069820 */ /* 0x000fcc0000400000 */
[----:B------:R-:W1:Y:S01]  /*8da0*/  MUFU.RSQ R6, R6 ;  /* 0x0000000600067308 */ /* 0x000e620000001400 */
[----:B0-----:R-:W-:Y:S01]  /*8db0*/  FADD R17, -R9, R17 ;  /* 0x0000001109117221 */ /* 0x001fe20000000100 */
[----:B------:R-:W-:Y:S02]  /*8dc0*/  FADD R16, -R8, R16 ;  /* 0x0000001008107221 */ /* 0x000fe40000000100 */
[----:B------:R-:W-:Y:S01]  /*8dd0*/  @!P2 FMUL R12, R12, 16777216 ;  /* 0x4b8000000c0ca820 */ /* 0x000fe20000400000 */
[----:B------:R-:W-:Y:S01]  /*8de0*/  FADD R18, -R10, R18 ;  /* 0x000000120a127221 */ /* 0x000fe20000000100 */
[----:B------:R-:W-:Y:S02]  /*8df0*/  FMUL R21, R17, R17 ;  /* 0x0000001111157220 */ /* 0x000fe40000400000 */
[----:B------:R-:W0:Y:S02]  /*8e00*/  MUFU.RSQ R13, R12 ;  /* 0x0000000c000d7308 */ /* 0x000e240000001400 */
[----:B------:R-:W-:-:S04]  /*8e10*/  FFMA R21, R16, R16, R21 ;  /* 0x0000001010157223 */ /* 0x000fc80000000015 */
[----:B------:R-:W-:Y:S01]  /*8e20*/  FFMA R32, R18, R18, R21 ;  /* 0x0000001212207223 */ /* 0x000fe20000000015 */
[----:B-1----:R-:W-:-:S03]  /*8e30*/  @!P1 FMUL R6, R6, 4096 ;  /* 0x4580000006069820 */ /* 0x002fc60000400000 */
[----:B------:R-:W-:Y:S01]  /*8e40*/  FADD R32, R32, 0.0012499999720603227615 ;  /* 0x3aa3d70a20207421 */ /* 0x000fe20000000000 */
[----:B------:R-:W-:-:S04]  /*8e50*/  FMUL R21, R6, R6 ;  /* 0x0000000606157220 */ /* 0x000fc80000400000 */
[----:B------:R-:W-:Y:S01]  /*8e60*/  FSETP.GEU.AND P1, PT, |R32|, 1.175494350822287508e-38, PT ;  /* 0x008000002000780b */ /* 0x000fe20003f2e200 */
[----:B------:R-:W-:Y:S01]  /*8e70*/  FMUL R6, R6, R21 ;  /* 0x0000001506067220 */ /* 0x000fe20000400000 */
[----:B0-----:R-:W-:-:S03]  /*8e80*/  @!P2 FMUL R13, R13, 4096 ;  /* 0x458000000d0da820 */ /* 0x001fc60000400000 */
[----:B------:R-:W-:Y:S01]  /*8e90*/  FMUL R12, R7, R6 ;  /* 0x00000006070c7220 */ /* 0x000fe20000400000 */
[----:B------:R-:W-:-:S03]  /*8ea0*/  FMUL R6, R13, R13 ;  /* 0x0000000d0d067220 */ /* 0x000fc60000400000 */
[-C--:B------:R-:W-:Y:S01]  /*8eb0*/  FFMA R20, R5, R12.reuse, R14 ;  /* 0x0000000c05147223 */ /* 0x080fe2000000000e */
[----:B------:R-:W-:Y:S01]  /*8ec0*/  FFMA R21, R4, R12, R31 ;  /* 0x0000000c04157223 */ /* 0x000fe2000000001f */
[----:B------:R-:W-:Y:S01]  /*8ed0*/  FMUL R14, R13, R6 ;  /* 0x000000060d0e7220 */ /* 0x000fe20000400000 */
[----:B------:R-:W-:Y:S01]  /*8ee0*/  FFMA R34, R34, R12, R35 ;  /* 0x0000000c22227223 */ /* 0x000fe20000000023 */
[----:B------:R-:W0:Y:S01]  /*8ef0*/  LDS.128 R4, [UR5+0x3d0] ;  /* 0x0003d005ff047984 */ /* 0x000e220008000c00 */
[----:B------:R-:W-:Y:S01]  /*8f00*/  @!P1 FMUL R32, R32, 16777216 ;  /* 0x4b80000020209820 */ /* 0x000fe20000400000 */
[----:B------:R-:W-:Y:S02]  /*8f10*/  FMUL R22, R15, R14 ;  /* 0x0000000e0f167220 */ /* 0x000fe40000400000 */
[----:B------:R-:W1:Y:S01]  /*8f20*/  LDS.128 R12, [UR5+0x3e0] ;  /* 0x0003e005ff0c7984 */ /* 0x000e620008000c00 */
[----:B------:R-:W2:Y:S01]  /*8f30*/  MUFU.RSQ R31, R32 ;  /* 0x00000020001f7308 */ /* 0x000ea20000001400 */
[-C--:B------:R-:W-:Y:S01]  /*8f40*/  FFMA R35, R30, R22.reuse, R21 ;  /* 0x000000161e237223 */ /* 0x080fe20000000015 */
[-C--:B------:R-:W-:Y:S01]  /*8f50*/  FFMA R30, R23, R22.reuse, R20 ;  /* 0x00000016171e7223 */ /* 0x080fe20000000014 */
[----:B------:R-:W-:-:S02]  /*8f60*/  FFMA R33, R33, R22, R34 ;  /* 0x0000001621217223 */ /* 0x000fc40000000022 */
[----:B------:R-:W3:Y:S01]  /*8f70*/  LDS.128 R20, [UR5+0x3f0] ;  /* 0x0003f005ff147984 */ /* 0x000ee20008000c00 */
[----:B------:R-:W-:Y:S01]  /*8f80*/  UIADD3 UR5, UPT, UPT, UR5, 0x800, URZ ;  /* 0x0000080005057890 */ /* 0x000fe2000fffe0ff */
[----:B--2---:R-:W-:-:S04]  /*8f90*/  @!P1 FMUL R31, R31, 4096 ;  /* 0x458000001f1f9820 */ /* 0x004fc80000400000 */
[----:B------:R-:W-:-:S04]  /*8fa0*/  FMUL R34, R31, R31 ;  /* 0x0000001f1f227220 */ /* 0x000fc80000400000 */
[----:B------:R-:W-:-:S04]  /*8fb0*/  FMUL R34, R31, R34 ;  /* 0x000000221f227220 */ /* 0x000fc80000400000 */
[----:B------:R-:W-:-:S04]  /*8fc0*/  FMUL R19, R19, R34 ;  /* 0x0000002213137220 */ /* 0x000fc80000400000 */
[-C--:B------:R-:W-:Y:S01]  /*8fd0*/  FFMA R35, R16, R19.reuse, R35 ;  /* 0x0000001310237223 */ /* 0x080fe20000000023 */
[-C--:B------:R-:W-:Y:S01]  /*8fe0*/  FFMA R33, R18, R19.reuse, R33 ;  /* 0x0000001312217223 */ /* 0x080fe20000000021 */
[----:B0-----:R-:W-:Y:S01]  /*8ff0*/  FADD R5, -R9, R5 ;  /* 0x0000000509057221 */ /* 0x001fe20000000100 */
[----:B------:R-:W-:Y:S01]  /*9000*/  FADD R4, -R8, R4 ;  /* 0x0000000408047221 */ /* 0x000fe20000000100 */
[----:B------:R-:W-:Y:S01]  /*9010*/  FADD R6, -R10, R6 ;  /* 0x000000060a067221 */ /* 0x000fe20000000100 */
[----:B------:R-:W-:Y:S01]  /*9020*/  FFMA R30, R17, R19, R30 ;  /* 0x00000013111e7223 */ /* 0x000fe2000000001e */
[----:B------:R-:W-:Y:S01]  /*9030*/  FMUL R31, R5, R5 ;  /* 0x00000005051f7220 */ /* 0x000fe20000400000 */
[----:B-1----:R-:W-:Y:S01]  /*9040*/  FADD R13, -R9, R13 ;  /* 0x0000000d090d7221 */ /* 0x002fe20000000100 */
[----:B------:R-:W-:Y:S01]  /*9050*/  FADD R12, -R8, R12 ;  /* 0x0000000c080c7221 */ /* 0x000fe20000000100 */
[----:B------:R-:W-:Y:S01]  /*9060*/  FADD R14, -R10, R14 ;  /* 0x0000000e0a0e7221 */ /* 0x000fe20000000100 */
[----:B------:R-:W-:Y:S01]  /*9070*/  FFMA R31, R4, R4, R31 ;  /* 0x00000004041f7223 */ /* 0x000fe2000000001f */
[----:B------:R-:W-:Y:S01]  /*9080*/  FMUL R37, R13, R13 ;  /* 0x0000000d0d257220 */ /* 0x000fe20000400000 */
[----:B---3--:R-:W-:Y:S01]  /*9090*/  FADD R21, -R9, R21 ;  /* 0x0000001509157221 */ /* 0x008fe20000000100 */
[----:B------:R-:W-:Y:S01]  /*90a0*/  FADD R20, -R8, R20 ;  /* 0x0000001408147221 */ /* 0x000fe20000000100 */
[----:B------:R-:W-:Y:S01]  /*90b0*/  FFMA R31, R6, R6, R31 ;  /* 0x00000006061f7223 */ /* 0x000fe2000000001f */
[----:B------:R-:W-:Y:S01]  /*90c0*/  FFMA R37, R12, R12, R37 ;  /* 0x0000000c0c257223 */ /* 0x000fe20000000025 */
[----:B------:R-:W-:Y:S01]  /*90d0*/  FMUL R16, R21, R21 ;  /* 0x0000001515107220 */ /* 0x000fe20000400000 */
[----:B------:R-:W-:Y:S01]  /*90e0*/  FADD R22, -R10, R22 ;  /* 0x000000160a167221 */ /* 0x000fe20000000100 */
[----:B------:R-:W-:Y:S01]  /*90f0*/  FADD R31, R31, 0.0012499999720603227615 ;  /* 0x3aa3d70a1f1f7421 */ /* 0x000fe20000000000 */
[----:B------:R-:W-:Y:S01]  /*9100*/  FFMA R37, R14, R14, R37 ;  /* 0x0000000e0e257223 */ /* 0x000fe20000000025 */
[----:B------:R-:W-:-:S03]  /*9110*/  FFMA R16, R20, R20, R16 ;  /* 0x0000001414107223 */ /* 0x000fc60000000010 */
[----:B------:R-:W-:Y:S01]  /*9120*/  FSETP.GEU.AND P1, PT, |R31|, 1.175494350822287508e-38, PT ;  /* 0x008000001f00780b */ /* 0x000fe20003f2e200 */
[----:B------:R-:W-:Y:S01]  /*9130*/  FADD R34, R37, 0.0012499999720603227615 ;  /* 0x3aa3d70a25227421 */ /* 0x000fe20000000000 */
[----:B------:R-:W-:-:S04]  /*9140*/  FFMA R16, R22, R22, R16 ;  /* 0x0000001616107223 */ /* 0x000fc80000000010 */
[----:B------:R-:W-:Y:S01]  /*9150*/  FADD R32, R16, 0.0012499999720603227615 ;  /* 0x3aa3d70a10207421 */ /* 0x000fe20000000000 */
[----:B------:R-:W-:-:S04]  /*9160*/  FSETP.GEU.AND P2, PT, |R34|, 1.175494350822287508e-38, PT ;  /* 0x008000002200780b */ /* 0x000fc80003f4e200 */
[----:B------:R-:W-:Y:S02]  /*9170*/  FSETP.GEU.AND P3, PT, |R32|, 1.175494350822287508e-38, PT ;  /* 0x008000002000780b */ /* 0x000fe40003f6e200 */
[----:B------:R-:W-:-:S04]  /*9180*/  @!P1 FMUL R31, R31, 16777216 ;  /* 0x4b8000001f1f9820 */ /* 0x000fc80000400000 */
[----:B------:R-:W0:Y:S03]  /*9190*/  MUFU.RSQ R16, R31 ;  /* 0x0000001f00107308 */ /* 0x000e260000001400 */
[----:B------:R-:W-:-:S04]  /*91a0*/  @!P2 FMUL R34, R34, 16777216 ;  /* 0x4b8000002222a820 */ /* 0x000fc80000400000 */
[----:B------:R-:W-:Y:S01]  /*91b0*/  @!P3 FMUL R32, R32, 16777216 ;  /* 0x4b8000002020b820 */ /* 0x000fe20000400000 */
[----:B------:R-:W1:Y:S08]  /*91c0*/  MUFU.RSQ R18, R34 ;  /* 0x0000002200127308 */ /* 0x000e700000001400 */
[----:B------:R-:W2:Y:S01]  /*91d0*/  MUFU.RSQ R17, R32 ;  /* 0x0000002000117308 */ /* 0x000ea20000001400 */
[----:B0-----:R-:W-:Y:S01]  /*91e0*/  @!P1 FMUL R16, R16, 4096 ;  /* 0x4580000010109820 */ /* 0x001fe20000400000 */
[----:B------:R-:W-:-:S03]  /*91f0*/  ISETP.NE.AND P1, PT, R29, RZ, PT ;  /* 0x000000ff1d00720c */ /* 0x000fc60003f25270 */
[----:B------:R-:W-:-:S04]  /*9200*/  FMUL R19, R16, R16 ;  /* 0x0000001010137220 */ /* 0x000fc80000400000 */
[----:B------:R-:W-:Y:S01]  /*9210*/  FMUL R16, R16, R19 ;  /* 0x0000001310107220 */ /* 0x000fe20000400000 */
[----:B-1----:R-:W-:-:S03]  /*9220*/  @!P2 FMUL R18, R18, 4096 ;  /* 0x458000001212a820 */ /* 0x002fc60000400000 */
[----:B------:R-:W-:Y:S01]  /*9230*/  FMUL R7, R7, R16 ;  /* 0x0000001007077220 */ /* 0x000fe20000400000 */
[----:B------:R-:W-:Y:S01]  /*9240*/  FMUL R19, R18, R18 ;  /* 0x0000001212137220 */ /* 0x000fe20000400000 */
[----:B--2---:R-:W-:Y:S02]  /*9250*/  @!P3 FMUL R17, R17, 4096 ;  /* 0x458000001111b820 */ /* 0x004fe40000400000 */
[----:B------:R-:W-:Y:S01]  /*9260*/  FFMA R35, R4, R7, R35 ;  /* 0x0000000704237223 */ /* 0x000fe20000000023 */
[----:B------:R-:W-:Y:S01]  /*9270*/  FMUL R18, R18, R19 ;  /* 0x0000001312127220 */ /* 0x000fe20000400000 */
[----:B------:R-:W-:Y:S01]  /*9280*/  FFMA R30, R5, R7, R30 ;  /* 0x00000007051e7223 */ /* 0x000fe2000000001e */
[----:B------:R-:W-:Y:S01]  /*9290*/  FMUL R4, R17, R17 ;  /* 0x0000001111047220 */ /* 0x000fe20000400000 */
[----:B------:R-:W-:Y:S01]  /*92a0*/  FFMA R33, R6, R7, R33 ;  /* 0x0000000706217223 */ /* 0x000fe20000000021 */
[----:B------:R-:W-:Y:S02]  /*92b0*/  FMUL R15, R15, R18 ;  /* 0x000000120f0f7220 */ /* 0x000fe40000400000 */
[----:B------:R-:W-:-:S02]  /*92c0*/  FMUL R4, R17, R4 ;  /* 0x0000000411047220 */ /* 0x000fc40000400000 */
[-C--:B------:R-:W-:Y:S01]  /*92d0*/  FFMA R35, R12, R15.reuse, R35 ;  /* 0x0000000f0c237223 */ /* 0x080fe20000000023 */
[-C--:B------:R-:W-:Y:S01]  /*92e0*/  FFMA R30, R13, R15.reuse, R30 ;  /* 0x0000000f0d1e7223 */ /* 0x080fe2000000001e */
[----:B------:R-:W-:Y:S01]  /*92f0*/  FMUL R4, R23, R4 ;  /* 0x0000000417047220 */ /* 0x000fe20000400000 */
[----:B------:R-:W-:-:S03]  /*9300*/  FFMA R33, R14, R15, R33 ;  /* 0x0000000f0e217223 */ /* 0x000fc60000000021 */
[-C--:B------:R-:W-:Y:S01]  /*9310*/  FFMA R32, R20, R4.reuse, R35 ;  /* 0x0000000414207223 */ /* 0x080fe20000000023 */
[-C--:B------:R-:W-:Y:S01]  /*9320*/  FFMA R30, R21, R4.reuse, R30 ;  /* 0x00000004151e7223 */ /* 0x080fe2000000001e */
[----:B------:R-:W-:Y:S01]  /*9330*/  FFMA R31, R22, R4, R33 ;  /* 0x00000004161f7223 */ /* 0x000fe20000000021 */
[----:B------:R-:W-:Y:S06]  /*9340*/  @P1 BRA `(.L_x_2) ;  /* 0xffffff6c00f01947 */ /* 0x000fec000383ffff */
.L_x_1:
[----:B------:R-:W-:-:S13]  /*9350*/  ISETP.NE.AND P1, PT, R2, RZ, PT ;  /* 0x000000ff0200720c */ /* 0x000fda0003f25270 */
[----:B------:R-:W-:Y:S05]  /*9360*/  @!P1 BRA `(.L_x_3) ;  /* 0x0000000000609947 */ /* 0x000fea0003800000 */
[----:B------:R-:W-:-:S05]  /*9370*/  UMOV UR5, URZ ;  /* 0x000000ff00057c82 */ /* 0x000fca0008000000 */
.L_x_4:
[C---:B0-----:R-:W-:Y:S01]  /*9380*/  LEA R4, R28.reuse, UR6, 0x4 ;  /* 0x000000061c047c11 */ /* 0x041fe2000f8e20ff */
[----:B------:R-:W-:Y:S01]  /*9390*/  UIADD3 UR5, UPT, UPT, UR5, 0x1, URZ ;  /* 0x0000000105057890 */ /* 0x000fe2000fffe0ff */
[----:B------:R-:W-:-:S04]  /*93a0*/  IADD3 R28, PT, PT, R28, 0x1, RZ ;  /* 0x000000011c1c7810 */ /* 0x000fc80007ffe0ff */
[----:B------:R-:W0:Y:S02]  /*93b0*/  LDS.128 R4, [R4] ;  /* 0x0000000004047984 */ /* 0x000e240000000c00 */
[----:B0----5:R-:W-:Y:S01]  /*93c0*/  FADD R13, -R9, R5 ;  /* 0x00000005090d7221 */ /* 0x021fe20000000100 */
[----:B------:R-:W-:Y:S01]  /*93d0*/  FADD R5, -R8, R4 ;  /* 0x0000000408057221 */ /* 0x000fe20000000100 */
[----:B------:R-:W-:Y:S02]  /*93e0*/  FADD R6, -R10, R6 ;  /* 0x000000060a067221 */ /* 0x000fe40000000100 */
[----:B------:R-:W-:-:S04]  /*93f0*/  FMUL R12, R13, R13 ;  /* 0x0000000d0d0c7220 */ /* 0x000fc80000400000 */
[----:B------:R-:W-:-:S04]  /*9400*/  FFMA R15, R5, R5, R12 ;  /* 0x00000005050f7223 */ /* 0x000fc8000000000c */
[----:B------:R-:W-:-:S04]  /*9410*/  FFMA R15, R6, R6, R15 ;  /* 0x00000006060f7223 */ /* 0x000fc8000000000f */
[----:B------:R-:W-:-:S05]  /*9420*/  FADD R15, R15, 0.0012499999720603227615 ;  /* 0x3aa3d70a0f0f7421 */ /* 0x000fca0000000000 */
[----:B------:R-:W-:-:S13]  /*9430*/  FSETP.GEU.AND P1, PT, |R15|, 1.175494350822287508e-38, PT ;  /* 0x008000000f00780b */ /* 0x000fda0003f2e200 */
[----:B------:R-:W-:-:S04]  /*9440*/  @!P1 FMUL R15, R15, 16777216 ;  /* 0x4b8000000f0f9820 */ /* 0x000fc80000400000 */
[----:B------:R-:W0:Y:S02]  /*9450*/  MUFU.RSQ R12, R15 ;  /* 0x0000000f000c7308 */ /* 0x000e240000001400 */
[----:B0-----:R-:W-:Y:S01]  /*9460*/  @!P1 FMUL R12, R12, 4096 ;  /* 0x458000000c0c9820 */ /* 0x001fe20000400000 */
[----:B------:R-:W-:-:S03]  /*9470*/  ISETP.NE.AND P1, PT, R2, UR5, PT ;  /* 0x0000000502007c0c */ /* 0x000fc6000bf25270 */
[----:B------:R-:W-:-:S04]  /*9480*/  FMUL R17, R12, R12 ;  /* 0x0000000c0c117220 */ /* 0x000fc80000400000 */
[----:B------:R-:W-:-:S04]  /*9490*/  FMUL R12, R12, R17 ;  /* 0x000000110c0c7220 */ /* 0x000fc80000400000 */
[----:B------:R-:W-:-:S04]  /*94a0*/  FMUL R7, R7, R12 ;  /* 0x0000000c07077220 */ /* 0x000fc80000400000 */
[-C--:B------:R-:W-:Y:S01]  /*94b0*/  FFMA R32, R5, R7.reuse, R32 ;  /* 0x0000000705207223 */ /* 0x080fe20000000020 */
[-C--:B------:R-:W-:Y:S01]  /*94c0*/  FFMA R30, R13, R7.reuse, R30 ;  /* 0x000000070d1e7223 */ /* 0x080fe2000000001e */
[----:B------:R-:W-:Y:S01]  /*94d0*/  FFMA R31, R6, R7, R31 ;  /* 0x00000007061f7223 */ /* 0x000fe2000000001f */
[----:B------:R-:W-:Y:S06]  /*94e0*/  @P1 BRA `(.L_x_4) ;  /* 0xfffffffc00a41947 */ /* 0x000fec000383ffff */
.L_x_3:
[----:B------:R-:W-:Y:S06]  /*94f0*/  BAR.SYNC.DEFER_BLOCKING 0x0 ;  /* 0x0000000000007b1d */ /* 0x000fec0000010000 */
[----:B------:R-:W-:Y:S05]  /*9500*/  @P0 BRA `(.L_x_5) ;  /* 0xffffff6c00340947 */ /* 0x000fea000383ffff */
.L_x_0:
[----:B------:R-:W1:Y:S08]  /*9510*/  LDC.64 R2, c[0x0][0x390] ;  /* 0x0000e400ff027b82 */ /* 0x000e700000000a00 */
[----:B0-----:R-:W0:Y:S01]  /*9520*/  LDC.64 R12, c[0x0][0x380] ;  /* 0x0000e000ff0c7b82 */ /* 0x001e220000000a00 */
[----:B-1----:R-:W-:-:S05]  /*9530*/  IMAD.WIDE R2, R24, 0x10, R2 ;  /* 0x0000001018027825 */ /* 0x002fca00078e0202 */
[----:B------:R-:W2:Y:S01]  /*9540*/  LDG.E.128 R4, desc[UR8][R2.64] ;  /* 0x0000000802047981 */ /* 0x000ea2000c1e1d00 */
[----:B0-----:R-:W-:-:S04]  /*9550*/  IMAD.WIDE R12, R24, 0x10, R12 ;  /* 0x00000010180c7825 */ /* 0x001fc800078e020c */
[C---:B--2--5:R-:W-:Y:S01]  /*9560*/  FFMA R15, R25.reuse, R32, R4 ;  /* 0x00000020190f7223 */ /* 0x064fe20000000004 */
[C---:B------:R-:W-:Y:S01]  /*9570*/  FFMA R5, R25.reuse, R30, R5 ;  /* 0x0000001e19057223 */ /* 0x040fe20000000005 */
[C---:B------:R-:W-:Y:S02]  /*9580*/  FFMA R31, R25.reuse, R31, R6 ;  /* 0x0000001f191f7223 */ /* 0x040fe40000000006 */
[C---:B------:R-:W-:Y:S01]  /*9590*/  FMUL R4, R26.reuse, R15 ;  /* 0x0000000f1a047220 */ /* 0x040fe20000400000 */
[C---:B------:R-:W-:Y:S01]  /*95a0*/  FMUL R5, R26.reuse, R5 ;  /* 0x000000051a057220 */ /* 0x040fe20000400000 */
[----:B------:R-:W-:Y:S02]  /*95b0*/  FMUL R6, R26, R31 ;  /* 0x0000001f1a067220 */ /* 0x000fe40000400000 */
[C---:B------:R-:W-:Y:S01]  /*95c0*/  FFMA R8, R25.reuse, R4, R8 ;  /* 0x0000000419087223 */ /* 0x040fe20000000008 */
[C---:B------:R-:W-:Y:S01]  /*95d0*/  FFMA R9, R25.reuse, R5, R9 ;  /* 0x0000000519097223 */ /* 0x040fe20000000009 */
[----:B------:R-:W-:-:S05]  /*95e0*/  FFMA R10, R25, R6, R10 ;  /* 0x00000006190a7223 */ /* 0x000fca000000000a */
[----:B------:R-:W-:Y:S04]  /*95f0*/  STG.E.128 desc[UR8][R12.64], R8 ;  /* 0x000000080c007986 */ /* 0x000fe8000c101d08 */
[----:B------:R-:W-:Y:S01]  /*9600*/  STG.E.128 desc[UR8][R2.64], R4 ;  /* 0x0000000402007986 */ /* 0x000fe2000c101d08 */
[----:B------:R-:W-:Y:S05]  /*9610*/  EXIT ;  /* 0x000000000000794d */ /* 0x000fea0003800000 */
.L_x_6:
[----:B------:R-:W-:-:S00]  /*9620*/  BRA `(.L_x_6) ;  /* 0xfffffffc00fc7947 */ /* 0x000fc0000383ffff */
[----:B------:R-:W-:-:S00]  /*9630*/  NOP ;  /* 0x0000000000007918 */ /* 0x000fc00000000000 */
        /* <DEDUP_REMOVED lines=12> */
.L_x_7:


//--------------------- .nv.shared.integrateBodies --------------------------
	.section	.nv.shared.integrateBodies,"aw",@nobits
	.sectionflags	@""
	.align	16
.nv.shared.integrateBodies:
	.zero		5120


//--------------------- .nv.shared.reserved.0     --------------------------
	.section	.nv.shared.reserved.0,"aw",@nobits
	.weak		__nv_reservedSMEM_offset_0_alias
	.size		__nv_reservedSMEM_offset_0_alias, 0, 64
	.other		__nv_reservedSMEM_offset_0_alias,@"STO_CUDA_RESERVED_SHARED STV_DEFAULT"
__nv_reservedSMEM_offset_0_alias:
	.zero		0
	.zero		64


//--------------------- .nv.constant0.integrateBodies --------------------------
	.section	.nv.constant0.integrateBodies,"a",@progbits
	.sectionflags	@""
	.align	4
.nv.constant0.integrateBodies:
	.zero		960


//--------------------- SYMBOLS --------------------------

	.type		.nv.reservedSmem.offset0,@object
	.size		.nv.reservedSmem.offset0,0x4
	.type		.nv.reservedSmem.cap,@object
	.size		.nv.reservedSmem.cap,0x4
